	.headerflags	@"EF_CUDA_TEXMODE_UNIFIED EF_CUDA_64BIT_ADDRESS EF_CUDA_SM80 EF_CUDA_VIRTUAL_SM(EF_CUDA_SM80)"
	.elftype	@"ET_EXEC"


//--------------------- .nv.info                  --------------------------
	.section	.nv.info,"",@"SHT_CUDA_INFO"
	.align	4


	//----- nvinfo : EIATTR_REGCOUNT
	.align		4
        /*0000*/ 	.byte	0x04, 0x2f
        /*0002*/ 	.short	(.L_1 - .L_0)
	.align		4
.L_0:
        /*0004*/ 	.word	index@(candidate0)
        /*0008*/ 	.word	0x000000a0


	//----- nvinfo : EIATTR_MAX_STACK_SIZE
	.align		4
.L_1:
        /*000c*/ 	.byte	0x04, 0x23
        /*000e*/ 	.short	(.L_3 - .L_2)
	.align		4
.L_2:
        /*0010*/ 	.word	index@(candidate0)
        /*0014*/ 	.word	0x00000000


	//----- nvinfo : EIATTR_MIN_STACK_SIZE
	.align		4
.L_3:
        /*0018*/ 	.byte	0x04, 0x12
        /*001a*/ 	.short	(.L_5 - .L_4)
	.align		4
.L_4:
        /*001c*/ 	.word	index@(candidate0)
        /*0020*/ 	.word	0x00000000


	//----- nvinfo : EIATTR_FRAME_SIZE
	.align		4
.L_5:
        /*0024*/ 	.byte	0x04, 0x11
        /*0026*/ 	.short	(.L_7 - .L_6)
	.align		4
.L_6:
        /*0028*/ 	.word	index@(candidate0)
        /*002c*/ 	.word	0x00000000
.L_7:


//--------------------- .nv.info.candidate0       --------------------------
	.section	.nv.info.candidate0,"",@"SHT_CUDA_INFO"
	.align	4


	//----- nvinfo : EIATTR_CUDA_API_VERSION
	.align		4
        /*0000*/ 	.byte	0x04, 0x37
        /*0002*/ 	.short	(.L_9 - .L_8)
.L_8:
        /*0004*/ 	.word	0x00000075


	//----- nvinfo : EIATTR_SW2861232_WAR
	.align		4
.L_9:
        /*0008*/ 	.byte	0x01, 0x35
	.zero		2


	//----- nvinfo : EIATTR_PARAM_CBANK
	.align		4
        /*000c*/ 	.byte	0x04, 0x0a
        /*000e*/ 	.short	(.L_11 - .L_10)
	.align		4
.L_10:
        /*0010*/ 	.word	index@(.nv.constant0.candidate0)
        /*0014*/ 	.short	0x0160
        /*0016*/ 	.short	0x0018


	//----- nvinfo : EIATTR_CBANK_PARAM_SIZE
	.align		4
.L_11:
        /*0018*/ 	.byte	0x03, 0x19
        /*001a*/ 	.short	0x0018


	//----- nvinfo : EIATTR_KPARAM_INFO
	.align		4
        /*001c*/ 	.byte	0x04, 0x17
        /*001e*/ 	.short	(.L_13 - .L_12)
.L_12:
        /*0020*/ 	.word	0x00000000
        /*0024*/ 	.short	0x0002
        /*0026*/ 	.short	0x0010
        /*0028*/ 	.byte	0x00, 0xf0, 0x21, 0x00


	//----- nvinfo : EIATTR_KPARAM_INFO
	.align		4
.L_13:
        /*002c*/ 	.byte	0x04, 0x17
        /*002e*/ 	.short	(.L_15 - .L_14)
.L_14:
        /*0030*/ 	.word	0x00000000
        /*0034*/ 	.short	0x0001
        /*0036*/ 	.short	0x0008
        /*0038*/ 	.byte	0x00, 0xf0, 0x21, 0x00


	//----- nvinfo : EIATTR_KPARAM_INFO
	.align		4
.L_15:
        /*003c*/ 	.byte	0x04, 0x17
        /*003e*/ 	.short	(.L_17 - .L_16)
.L_16:
        /*0040*/ 	.word	0x00000000
        /*0044*/ 	.short	0x0000
        /*0046*/ 	.short	0x0000
        /*0048*/ 	.byte	0x00, 0xf0, 0x21, 0x00


	//----- nvinfo : EIATTR_MAXREG_COUNT
	.align		4
.L_17:
        /*004c*/ 	.byte	0x03, 0x1b
        /*004e*/ 	.short	0x00ff


	//----- nvinfo : EIATTR_EXIT_INSTR_OFFSETS
	.align		4
        /*0050*/ 	.byte	0x04, 0x1c
        /*0052*/ 	.short	(.L_19 - .L_18)


	//   ....[0]....
.L_18:
        /*0054*/ 	.word	0x00002140


	//----- nvinfo : EIATTR_MAX_THREADS
	.align		4
.L_19:
        /*0058*/ 	.byte	0x04, 0x05
        /*005a*/ 	.short	(.L_21 - .L_20)
.L_20:
        /*005c*/ 	.word	0x00000038
        /*0060*/ 	.word	0x00000001
        /*0064*/ 	.word	0x00000001


	//----- nvinfo : EIATTR_CRS_STACK_SIZE
	.align		4
.L_21:
        /*0068*/ 	.byte	0x04, 0x1e
        /*006a*/ 	.short	(.L_23 - .L_22)
.L_22:
        /*006c*/ 	.word	0x00000000
.L_23:


//--------------------- .nv.rel.action            --------------------------
	.section	.nv.rel.action,"",@"SHT_CUDA_RELOCINFO"
	.align	8
	.sectionentsize	8
        /*0000*/ 	.byte	0x4b, 0x00, 0x00, 0x00, 0x00, 0x00, 0x00, 0x00, 0x00, 0x02, 0x02, 0x08, 0x10, 0x0a, 0x2f, 0x22
        /* <DEDUP_REMOVED lines=13> */


//--------------------- .nv.constant2.candidate0  --------------------------
	.section	.nv.constant2.candidate0,"a",@progbits
	.align	4
.nv.constant2.candidate0:
        /*0000*/ 	.byte	0xc4, 0xff, 0xff, 0xff, 0xff, 0xff, 0xff, 0xff, 0x14, 0x0f, 0x00, 0x00, 0x00, 0x00, 0x00, 0x00
        /*0010*/ 	.byte	0x4c, 0x01, 0x00, 0x00, 0x00, 0x00, 0x00, 0x00


//--------------------- .nv.constant0.candidate0  --------------------------
	.section	.nv.constant0.candidate0,"a",@progbits
	.align	4
.nv.constant0.candidate0:
	.zero		376


//--------------------- .text.candidate0          --------------------------
	.section	.text.candidate0,"ax",@progbits
	.sectionflags	@"SHF_BARRIERS=1"
	.sectioninfo	@"SHI_REGISTERS=160"
	.align	128
        .global         candidate0
        .type           candidate0,@function
        .size           candidate0,(.L_x_5 - candidate0)
        .other          candidate0,@"STO_CUDA_ENTRY STV_DEFAULT"
candidate0:
.text.candidate0:
[----:B------:R-:W-:-:S02]  /*0000*/  MOV R1, c[0x0][0x28] ;  /* 0x00000a0000017a02 */ /* 0x000fc40000000f00 */
[----:B------:R-:W0:Y:S01]  /*0010*/  S2R R139, SR_TID.X ;  /* 0x00000000008b7919 */ /* 0x000e220000002100 */
[----:B------:R-:W-:Y:S01]  /*0020*/  HFMA2.MMA R6, -RZ, RZ, 0, 0 ;  /* 0x00000000ff067435 */ /* 0x000fe200000001ff */
[----:B------:R-:W-:Y:S01]  /*0030*/  MOV R10, RZ ;  /* 0x000000ff000a7202 */ /* 0x000fe20000000f00 */
[----:B------:R-:W-:Y:S01]  /*0040*/  HFMA2.MMA R8, -RZ, RZ, 0, 0 ;  /* 0x00000000ff087435 */ /* 0x000fe200000001ff */
[----:B------:R-:W1:Y:S01]  /*0050*/  S2R R7, SR_CTAID.X ;  /* 0x0000000000077919 */ /* 0x000e620000002500 */
[----:B------:R-:W-:Y:S01]  /*0060*/  HFMA2.MMA R4, -RZ, RZ, 0, 0 ;  /* 0x00000000ff047435 */ /* 0x000fe200000001ff */
[----:B------:R-:W-:Y:S01]  /*0070*/  MOV R138, RZ ;  /* 0x000000ff008a7202 */ /* 0x000fe20000000f00 */
[----:B------:R-:W-:Y:S01]  /*0080*/  HFMA2.MMA R12, -RZ, RZ, 0, 0 ;  /* 0x00000000ff0c7435 */ /* 0x000fe200000001ff */
[----:B------:R-:W-:Y:S01]  /*0090*/  MOV R145, 0x4 ;  /* 0x0000000400917802 */ /* 0x000fe20000000f00 */
[----:B------:R-:W-:Y:S01]  /*00a0*/  HFMA2.MMA R111, -RZ, RZ, 0, 0 ;  /* 0x00000000ff6f7435 */ /* 0x000fe200000001ff */
[----:B------:R-:W-:Y:S01]  /*00b0*/  MOV R99, RZ ;  /* 0x000000ff00637202 */ /* 0x000fe20000000f00 */
[----:B------:R-:W-:-:S02]  /*00c0*/  ULDC.64 UR4, c[0x0][0x118] ;  /* 0x0000460000047ab9 */ /* 0x000fc40000000a00 */
[----:B------:R-:W-:Y:S01]  /*00d0*/  ULDC.64 UR6, c[0x0][0x160] ;  /* 0x0000580000067ab9 */ /* 0x000fe20000000a00 */
[C---:B0-----:R-:W-:Y:S01]  /*00e0*/  IMAD.HI R2, R139.reuse, 0x2aaaaaab, RZ ;  /* 0x2aaaaaab8b027827 */ /* 0x041fe200078e02ff */
[C---:B------:R-:W-:Y:S02]  /*00f0*/  SHF.L.U32 R5, R139.reuse, 0x1, RZ ;  /* 0x000000018b057819 */ /* 0x040fe400000006ff */
[----:B------:R-:W-:Y:S01]  /*0100*/  IADD3 R23, R139, 0x10, RZ ;  /* 0x000000108b177810 */ /* 0x000fe20007ffe0ff */
[----:B-1----:R-:W-:Y:S01]  /*0110*/  IMAD.HI R0, R7, -0x6db6db6d, R6 ;  /* 0x9249249307007827 */ /* 0x002fe200078e0206 */
[----:B------:R-:W-:Y:S02]  /*0120*/  SHF.R.U32.HI R9, RZ, 0x1f, R2 ;  /* 0x0000001fff097819 */ /* 0x000fe40000011602 */
[----:B------:R-:W-:Y:S01]  /*0130*/  IADD3 R3, R5, 0x150, RZ ;  /* 0x0000015005037810 */ /* 0x000fe20007ffe0ff */
[----:B------:R-:W-:Y:S01]  /*0140*/  IMAD.HI R17, R23, 0x2aaaaaab, RZ ;  /* 0x2aaaaaab17117827 */ /* 0x000fe200078e02ff */
[----:B------:R-:W-:-:S02]  /*0150*/  LEA.HI.SX32 R26, R2, R9, 0x1e ;  /* 0x00000009021a7211 */ /* 0x000fc400078ff2ff */
[----:B------:R-:W-:Y:S01]  /*0160*/  MOV R2, RZ ;  /* 0x000000ff00027202 */ /* 0x000fe20000000f00 */
[----:B------:R-:W-:Y:S01]  /*0170*/  IMAD.HI R142, R139, -0x6db6db6d, R138 ;  /* 0x924924938b8e7827 */ /* 0x000fe200078e028a */
[----:B------:R-:W-:Y:S02]  /*0180*/  IADD3 R11, R5, 0xe0, RZ ;  /* 0x000000e0050b7810 */ /* 0x000fe40007ffe0ff */
[----:B------:R-:W-:Y:S01]  /*0190*/  IADD3 R19, R139, 0x8, RZ ;  /* 0x000000088b137810 */ /* 0x000fe20007ffe0ff */
[----:B------:R-:W-:Y:S01]  /*01a0*/  IMAD.HI R27, R3, -0x49f49f49, R2 ;  /* 0xb60b60b7031b7827 */ /* 0x000fe200078e0202 */
[----:B------:R-:W-:Y:S02]  /*01b0*/  IADD3 R3, R5, 0x70, RZ ;  /* 0x0000007005037810 */ /* 0x000fe40007ffe0ff */
[----:B------:R-:W-:Y:S01]  /*01c0*/  SHF.R.U32.HI R24, RZ, 0x1f, R17 ;  /* 0x0000001fff187819 */ /* 0x000fe20000011611 */
[----:B------:R-:W-:Y:S01]  /*01d0*/  IMAD.HI R20, R11, -0x49f49f49, R10 ;  /* 0xb60b60b70b147827 */ /* 0x000fe200078e020a */
[----:B------:R-:W-:-:S02]  /*01e0*/  IADD3 R11, R5, 0x151, RZ ;  /* 0x00000151050b7810 */ /* 0x000fc40007ffe0ff */
[----:B------:R-:W-:Y:S01]  /*01f0*/  LEA.HI.SX32 R30, R17, R24, 0x1e ;  /* 0x00000018111e7211 */ /* 0x000fe200078ff2ff */
[----:B------:R-:W-:Y:S01]  /*0200*/  IMAD.HI R14, R3, -0x49f49f49, R2 ;  /* 0xb60b60b7030e7827 */ /* 0x000fe200078e0202 */
[----:B------:R-:W-:Y:S02]  /*0210*/  SHF.R.U32.HI R3, RZ, 0x1f, R0 ;  /* 0x0000001fff037819 */ /* 0x000fe40000011600 */
[----:B------:R-:W-:Y:S01]  /*0220*/  IADD3 R17, R139, 0x70, RZ ;  /* 0x000000708b117810 */ /* 0x000fe20007ffe0ff */
[----:B------:R-:W-:Y:S01]  /*0230*/  IMAD.HI R34, R11, -0x49f49f49, R10 ;  /* 0xb60b60b70b227827 */ /* 0x000fe200078e020a */
[----:B------:R-:W-:Y:S02]  /*0240*/  IADD3 R11, R5, 0x2c, RZ ;  /* 0x0000002c050b7810 */ /* 0x000fe40007ffe0ff */
[----:B------:R-:W-:Y:S01]  /*0250*/  LEA.HI.SX32 R6, R0, R3, 0x1e ;  /* 0x0000000300067211 */ /* 0x000fe200078ff2ff */
[----:B------:R-:W-:Y:S01]  /*0260*/  IMAD.HI R15, R19, 0x2aaaaaab, RZ ;  /* 0x2aaaaaab130f7827 */ /* 0x000fe200078e02ff */
[----:B------:R-:W-:-:S02]  /*0270*/  IADD3 R3, R5, 0x1, RZ ;  /* 0x0000000105037810 */ /* 0x000fc40007ffe0ff */
[----:B------:R-:W-:Y:S01]  /*0280*/  IADD3 R25, R139, 0x118, RZ ;  /* 0x000001188b197810 */ /* 0x000fe20007ffe0ff */
[----:B------:R-:W-:Y:S01]  /*0290*/  IMAD.HI R16, R11, -0x49f49f49, R10 ;  /* 0xb60b60b70b107827 */ /* 0x000fe200078e020a */
[----:B------:R-:W-:Y:S02]  /*02a0*/  IADD3 R10, R139, 0x38, RZ ;  /* 0x000000388b0a7810 */ /* 0x000fe40007ffe0ff */
[----:B------:R-:W-:Y:S01]  /*02b0*/  SHF.R.U32.HI R22, RZ, 0x1f, R15 ;  /* 0x0000001fff167819 */ /* 0x000fe2000001160f */
[----:B------:R-:W-:Y:S01]  /*02c0*/  IMAD.HI R0, R3, -0x49f49f49, R2 ;  /* 0xb60b60b703007827 */ /* 0x000fe200078e0202 */
[----:B------:R-:W-:Y:S02]  /*02d0*/  IADD3 R2, R139, 0xe0, RZ ;  /* 0x000000e08b027810 */ /* 0x000fe40007ffe0ff */
[----:B------:R-:W-:Y:S01]  /*02e0*/  LEA.HI.SX32 R22, R15, R22, 0x1e ;  /* 0x000000160f167211 */ /* 0x000fe200078ff2ff */
[----:B------:R-:W-:Y:S01]  /*02f0*/  IMAD.HI R10, R10, 0x2aaaaaab, RZ ;  /* 0x2aaaaaab0a0a7827 */ /* 0x000fe200078e02ff */
[----:B------:R-:W-:-:S02]  /*0300*/  IADD3 R9, R5, 0x71, RZ ;  /* 0x0000007105097810 */ /* 0x000fc40007ffe0ff */
[----:B------:R-:W-:Y:S01]  /*0310*/  SHF.R.U32.HI R33, RZ, 0x1f, R142 ;  /* 0x0000001fff217819 */ /* 0x000fe2000001168e */
[----:B------:R-:W-:Y:S01]  /*0320*/  IMAD.HI R24, R2, 0x2aaaaaab, RZ ;  /* 0x2aaaaaab02187827 */ /* 0x000fe200078e02ff */
[----:B------:R-:W-:Y:S02]  /*0330*/  IADD3 R2, R5, 0x2, RZ ;  /* 0x0000000205027810 */ /* 0x000fe40007ffe0ff */
[----:B------:R-:W-:Y:S01]  /*0340*/  SHF.R.U32.HI R15, RZ, 0x1f, R10 ;  /* 0x0000001fff0f7819 */ /* 0x000fe2000001160a */
[----:B------:R-:W-:Y:S01]  /*0350*/  IMAD.HI R21, R17, 0x2aaaaaab, RZ ;  /* 0x2aaaaaab11157827 */ /* 0x000fe200078e02ff */
[----:B------:R-:W-:Y:S02]  /*0360*/  SHF.R.U32.HI R17, RZ, 0x1f, R24 ;  /* 0x0000001fff117819 */ /* 0x000fe40000011618 */
[----:B------:R-:W-:Y:S01]  /*0370*/  LEA.HI.SX32 R28, R10, R15, 0x1e ;  /* 0x0000000f0a1c7211 */ /* 0x000fe200078ff2ff */
[----:B------:R-:W-:Y:S01]  /*0380*/  IMAD.HI R25, R25, 0x2aaaaaab, RZ ;  /* 0x2aaaaaab19197827 */ /* 0x000fe200078e02ff */
[----:B------:R-:W-:-:S02]  /*0390*/  LEA.HI.SX32 R31, R24, R17, 0x1e ;  /* 0x00000011181f7211 */ /* 0x000fc400078ff2ff */
[----:B------:R-:W-:Y:S01]  /*03a0*/  IADD3 R13, R5, 0x17, RZ ;  /* 0x00000017050d7810 */ /* 0x000fe20007ffe0ff */
[----:B------:R-:W-:Y:S01]  /*03b0*/  IMAD.HI R10, R2, 0x55555556, RZ ;  /* 0x55555556020a7827 */ /* 0x000fe200078e02ff */
[----:B------:R-:W-:Y:S02]  /*03c0*/  SHF.R.U32.HI R32, RZ, 0x1f, R25 ;  /* 0x0000001fff207819 */ /* 0x000fe40000011619 */
[----:B------:R-:W-:Y:S01]  /*03d0*/  LEA.HI.SX32 R142, R142, R33, 0x1e ;  /* 0x000000218e8e7211 */ /* 0x000fe200078ff2ff */
[----:B------:R-:W-:Y:S01]  /*03e0*/  IMAD.HI R18, R9, -0x49f49f49, R8 ;  /* 0xb60b60b709127827 */ /* 0x000fe200078e0208 */
[----:B------:R-:W-:Y:S02]  /*03f0*/  LEA.HI R17, R10, R10, RZ, 0x1 ;  /* 0x0000000a0a117211 */ /* 0x000fe400078f08ff */
[C---:B------:R-:W-:Y:S01]  /*0400*/  IADD3 R9, R5.reuse, 0x16, RZ ;  /* 0x0000001605097810 */ /* 0x040fe20007ffe0ff */
[----:B------:R-:W-:Y:S01]  /*0410*/  IMAD.HI R4, R5, -0x49f49f49, R4 ;  /* 0xb60b60b705047827 */ /* 0x000fe200078e0204 */
[----:B------:R-:W-:-:S02]  /*0420*/  LEA.HI.SX32 R32, R25, R32, 0x1e ;  /* 0x0000002019207211 */ /* 0x000fc400078ff2ff */
[----:B------:R-:W-:Y:S01]  /*0430*/  SHF.R.U32.HI R24, RZ, 0x1f, R21 ;  /* 0x0000001fff187819 */ /* 0x000fe20000011615 */
[----:B------:R-:W-:Y:S01]  /*0440*/  IMAD R25, R17, -0x3, R2 ;  /* 0xfffffffd11197824 */ /* 0x000fe200078e0202 */
[----:B------:R-:W-:Y:S01]  /*0450*/  SHF.R.U32.HI R2, RZ, 0x1f, R27 ;  /* 0x0000001fff027819 */ /* 0x000fe2000001161b */
[----:B------:R-:W-:Y:S01]  /*0460*/  IMAD.HI R8, R9, -0x49f49f49, R8 ;  /* 0xb60b60b709087827 */ /* 0x000fe200078e0208 */
[----:B------:R-:W-:Y:S02]  /*0470*/  SHF.R.U32.HI R15, RZ, 0x1f, R4 ;  /* 0x0000001fff0f7819 */ /* 0x000fe40000011604 */
[----:B------:R-:W-:Y:S01]  /*0480*/  LEA.HI.SX32 R33, R27, R2, 0x1b ;  /* 0x000000021b217211 */ /* 0x000fe200078fdaff */
[----:B------:R-:W-:Y:S01]  /*0490*/  IMAD.HI R2, R3, 0x55555556, RZ ;  /* 0x5555555603027827 */ /* 0x000fe200078e02ff */
[----:B------:R-:W-:Y:S02]  /*04a0*/  LEA.HI.SX32 R4, R4, R15, 0x1b ;  /* 0x0000000f04047211 */ /* 0x000fe400078fdaff */
[----:B------:R-:W-:Y:S01]  /*04b0*/  SHF.R.U32.HI R15, RZ, 0x1f, R8 ;  /* 0x0000001fff0f7819 */ /* 0x000fe20000011608 */
[----:B------:R-:W-:Y:S01]  /*04c0*/  IMAD.HI R12, R13, -0x49f49f49, R12 ;  /* 0xb60b60b70d0c7827 */ /* 0x000fe200078e020c */
[----:B------:R-:W-:-:S02]  /*04d0*/  LEA.HI R2, R2, R2, RZ, 0x1 ;  /* 0x0000000202027211 */ /* 0x000fc400078f08ff */
[----:B------:R-:W-:Y:S01]  /*04e0*/  LEA.HI.SX32 R8, R8, R15, 0x1b ;  /* 0x0000000f08087211 */ /* 0x000fe200078fdaff */
[----:B------:R-:W-:Y:S01]  /*04f0*/  IMAD R30, R30, -0x18, R23 ;  /* 0xffffffe81e1e7824 */ /* 0x000fe200078e0217 */
[----:B------:R-:W-:Y:S01]  /*0500*/  SHF.R.U32.HI R23, RZ, 0x1f, R18 ;  /* 0x0000001fff177819 */ /* 0x000fe20000011612 */
[----:B------:R-:W-:Y:S01]  /*0510*/  IMAD R22, R22, -0x18, R19 ;  /* 0xffffffe816167824 */ /* 0x000fe200078e0213 */
[----:B------:R-:W-:Y:S01]  /*0520*/  SHF.R.U32.HI R17, RZ, 0x1f, R12 ;  /* 0x0000001fff117819 */ /* 0x000fe2000001160c */
[----:B------:R-:W-:Y:S01]  /*0530*/  IMAD R140, R142, -0x7, R139 ;  /* 0xfffffff98e8c7824 */ /* 0x000fe200078e028b */
[----:B------:R-:W-:Y:S02]  /*0540*/  LEA.HI.SX32 R29, R21, R24, 0x1e ;  /* 0x00000018151d7211 */ /* 0x000fe400078ff2ff */
[----:B------:R-:W-:Y:S02]  /*0550*/  SHF.R.U32.HI R15, RZ, 0x1f, R0 ;  /* 0x0000001fff0f7819 */ /* 0x000fe40000011600 */
[----:B------:R-:W-:Y:S01]  /*0560*/  LEA.HI.SX32 R24, R18, R23, 0x1b ;  /* 0x0000001712187211 */ /* 0x000fe200078fdaff */
[----:B------:R-:W-:Y:S01]  /*0570*/  IMAD R23, R2, -0x3, R3 ;  /* 0xfffffffd02177824 */ /* 0x000fe200078e0203 */
[----:B------:R-:W-:Y:S01]  /*0580*/  LEA.HI.SX32 R17, R12, R17, 0x1b ;  /* 0x000000110c117211 */ /* 0x000fe200078fdaff */
[----:B------:R-:W-:Y:S01]  /*0590*/  IMAD.HI R2, R5, 0x55555556, RZ ;  /* 0x5555555605027827 */ /* 0x000fe200078e02ff */
[----:B------:R-:W-:-:S02]  /*05a0*/  SHF.R.U32.HI R19, RZ, 0x1f, R16 ;  /* 0x0000001fff137819 */ /* 0x000fc40000011610 */
[----:B------:R-:W-:Y:S01]  /*05b0*/  LEA.HI.SX32 R21, R0, R15, 0x1b ;  /* 0x0000000f00157211 */ /* 0x000fe200078fdaff */
[C---:B------:R-:W-:Y:S01]  /*05c0*/  IMAD R0, R6.reuse, -0x7, R7 ;  /* 0xfffffff906007824 */ /* 0x040fe200078e0207 */
[----:B------:R-:W-:Y:S01]  /*05d0*/  SHF.R.U32.HI R7, RZ, 0x1f, R34 ;  /* 0x0000001fff077819 */ /* 0x000fe20000011622 */
[----:B------:R-:W-:Y:S01]  /*05e0*/  IMAD R15, R6, 0x12000, RZ ;  /* 0x00012000060f7824 */ /* 0x000fe200078e02ff */
[----:B------:R-:W-:Y:S01]  /*05f0*/  LEA.HI.SX32 R10, R16, R19, 0x1b ;  /* 0x00000013100a7211 */ /* 0x000fe200078fdaff */
[----:B------:R-:W-:Y:S01]  /*0600*/  IMAD R6, R26, -0x18, R139 ;  /* 0xffffffe81a067824 */ /* 0x000fe200078e028b */
[----:B------:R-:W-:Y:S01]  /*0610*/  SHF.R.U32.HI R27, RZ, 0x1f, R20 ;  /* 0x0000001fff1b7819 */ /* 0x000fe20000011614 */
[----:B------:R-:W-:Y:S01]  /*0620*/  IMAD R18, R17, -0x2d, R13 ;  /* 0xffffffd311127824 */ /* 0x000fe200078e020d */
[----:B------:R-:W-:Y:S01]  /*0630*/  SHF.R.U32.HI R19, RZ, 0x1f, R14 ;  /* 0x0000001fff137819 */ /* 0x000fe2000001160e */
[----:B------:R-:W-:Y:S01]  /*0640*/  IMAD R16, R8, -0x2d, R9 ;  /* 0xffffffd308107824 */ /* 0x000fe200078e0209 */
[----:B------:R-:W-:Y:S01]  /*0650*/  LEA.HI R17, R2, R2, RZ, 0x1 ;  /* 0x0000000202117211 */ /* 0x000fe200078f08ff */
[--C-:B------:R-:W-:Y:S01]  /*0660*/  IMAD R30, R30, 0x3, R15.reuse ;  /* 0x000000031e1e7824 */ /* 0x100fe200078e020f */
[----:B------:R-:W-:Y:S01]  /*0670*/  LEA.HI.SX32 R34, R34, R7, 0x1b ;  /* 0x0000000722227211 */ /* 0x000fe200078fdaff */
[--C-:B------:R-:W-:Y:S01]  /*0680*/  IMAD R7, R6, 0x3, R15.reuse ;  /* 0x0000000306077824 */ /* 0x100fe200078e020f */
[----:B------:R-:W-:Y:S01]  /*0690*/  LEA.HI.SX32 R27, R20, R27, 0x1b ;  /* 0x0000001b141b7211 */ /* 0x000fe200078fdaff */
[----:B------:R-:W-:Y:S01]  /*06a0*/  IMAD R12, R22, 0x3, R15 ;  /* 0x00000003160c7824 */ /* 0x000fe200078e020f */
[----:B------:R-:W-:Y:S01]  /*06b0*/  LEA.HI.SX32 R20, R14, R19, 0x1b ;  /* 0x000000130e147211 */ /* 0x000fe200078fdaff */
[--C-:B------:R-:W-:Y:S01]  /*06c0*/  IMAD R19, R17, -0x3, R5.reuse ;  /* 0xfffffffd11137824 */ /* 0x100fe200078e0205 */
[----:B------:R-:W-:Y:S01]  /*06d0*/  LEA R6, R0, R23, 0x1 ;  /* 0x0000001700067211 */ /* 0x000fe200078e08ff */
[----:B------:R-:W-:Y:S01]  /*06e0*/  IMAD R5, R4, -0x2d, R5 ;  /* 0xffffffd304057824 */ /* 0x000fe200078e0205 */
[----:B------:R-:W-:Y:S01]  /*06f0*/  LEA R8, R0, R25, 0x1 ;  /* 0x0000001900087211 */ /* 0x000fe200078e08ff */
[----:B------:R-:W-:Y:S01]  /*0700*/  IMAD R7, R26, 0x1200, R7 ;  /* 0x000012001a077824 */ /* 0x000fe200078e0207 */
[----:B------:R-:W-:Y:S01]  /*0710*/  ISETP.GE.AND P0, PT, R6, 0x1, PT ;  /* 0x000000010600780c */ /* 0x000fe20003f06270 */
[----:B------:R-:W-:Y:S01]  /*0720*/  IMAD R22, R10, -0x2d, R11 ;  /* 0xffffffd30a167824 */ /* 0x000fe200078e020b */
[----:B------:R-:W-:Y:S01]  /*0730*/  LEA R2, R0, R19, 0x1 ;  /* 0x0000001300027211 */ /* 0x000fe200078e08ff */
[----:B------:R-:W-:Y:S01]  /*0740*/  IMAD.WIDE R6, R7, R145, c[0x0][0x168] ;  /* 0x00005a0007067625 */ /* 0x000fe200078e0291 */
[----:B------:R-:W-:-:S02]  /*0750*/  ISETP.GE.AND P2, PT, R5, 0x3, PT ;  /* 0x000000030500780c */ /* 0x000fc40003f46270 */
[----:B------:R-:W-:Y:S01]  /*0760*/  ISETP.GE.AND P3, PT, R8, 0x1, PT ;  /* 0x000000010800780c */ /* 0x000fe20003f66270 */
[----:B------:R-:W-:Y:S01]  /*0770*/  IMAD R10, R32, 0x1200, R30 ;  /* 0x00001200200a7824 */ /* 0x000fe200078e021e */
[----:B------:R-:W-:Y:S01]  /*0780*/  ISETP.LT.OR P4, PT, R2, 0x1, !P2 ;  /* 0x000000010200780c */ /* 0x000fe20005781670 */
[--C-:B------:R-:W-:Y:S01]  /*0790*/  IMAD R8, R28, 0x1200, R12.reuse ;  /* 0x000012001c087824 */ /* 0x100fe200078e020c */
[----:B------:R-:W-:Y:S01]  /*07a0*/  IADD3 R128, P2, R6, 0x1f804, RZ ;  /* 0x0001f80406807810 */ /* 0x000fe20007f5e0ff */
[----:B------:R-:W-:Y:S01]  /*07b0*/  IMAD R14, R31, 0x1200, R12 ;  /* 0x000012001f0e7824 */ /* 0x000fe200078e020c */
[----:B------:R-:W-:Y:S01]  /*07c0*/  P2R R141, PR, RZ, 0x10 ;  /* 0x00000010ff8d7803 */ /* 0x000fe20000000000 */
[----:B------:R-:W-:Y:S01]  /*07d0*/  IMAD.WIDE R10, R10, R145, c[0x0][0x168] ;  /* 0x00005a000a0a7625 */ /* 0x000fe200078e0291 */
[----:B------:R-:W-:Y:S02]  /*07e0*/  IADD3.X R129, RZ, R7, RZ, P2, !PT ;  /* 0x00000007ff817210 */ /* 0x000fe400017fe4ff */
[----:B------:R-:W-:Y:S01]  /*07f0*/  ISETP.GE.AND P1, PT, R2, 0x1, PT ;  /* 0x000000010200780c */ /* 0x000fe20003f26270 */
[----:B------:R-:W-:Y:S01]  /*0800*/  IMAD.WIDE R8, R8, R145, c[0x0][0x168] ;  /* 0x00005a0008087625 */ /* 0x000fe200078e0291 */
[----:B------:R-:W-:-:S03]  /*0810*/  IADD3 R132, P2, R10, 0x8, RZ ;  /* 0x000000080a847810 */ /* 0x000fc60007f5e0ff */
[----:B------:R-:W-:Y:S01]  /*0820*/  IMAD.WIDE R14, R14, R145, c[0x0][0x168] ;  /* 0x00005a000e0e7625 */ /* 0x000fe200078e0291 */
[----:B------:R-:W-:Y:S02]  /*0830*/  IADD3 R130, P4, R8, 0x8, RZ ;  /* 0x0000000808827810 */ /* 0x000fe40007f9e0ff */
[----:B------:R-:W-:Y:S01]  /*0840*/  IADD3.X R133, RZ, R11, RZ, P2, !PT ;  /* 0x0000000bff857210 */ /* 0x000fe200017fe4ff */
[----:B------:R-:W-:Y:S01]  /*0850*/  IMAD R12, R29, 0x1200, R30 ;  /* 0x000012001d0c7824 */ /* 0x000fe200078e021e */
[----:B------:R-:W-:Y:S01]  /*0860*/  IADD3 R136, P5, R14, 0x8, RZ ;  /* 0x000000080e887810 */ /* 0x000fe20007fbe0ff */
[----:B------:R-:W-:Y:S01]  /*0870*/  IMAD R26, R33, 0xc4, R2 ;  /* 0x000000c4211a7824 */ /* 0x000fe200078e0202 */
[----:B------:R-:W-:Y:S01]  /*0880*/  IADD3.X R131, RZ, R9, RZ, P4, !PT ;  /* 0x00000009ff837210 */ /* 0x000fe200027fe4ff */
[----:B------:R-:W-:Y:S01]  /*0890*/  IMAD.WIDE R12, R12, R145, c[0x0][0x168] ;  /* 0x00005a000c0c7625 */ /* 0x000fe200078e0291 */
[----:B------:R-:W-:Y:S02]  /*08a0*/  IADD3.X R137, RZ, R15, RZ, P5, !PT ;  /* 0x0000000fff897210 */ /* 0x000fe40002ffe4ff */
[----:B------:R-:W-:Y:S01]  /*08b0*/  ISETP.LT.OR P2, PT, R18, 0x3, !P3 ;  /* 0x000000031200780c */ /* 0x000fe20005f41670 */
[----:B------:R-:W-:Y:S01]  /*08c0*/  IMAD R2, R21, -0x2d, R3 ;  /* 0xffffffd315027824 */ /* 0x000fe200078e0203 */
[----:B------:R-:W-:Y:S01]  /*08d0*/  IADD3 R134, P4, R12, 0x8, RZ ;  /* 0x000000080c867810 */ /* 0x000fe20007f9e0ff */
[----:B------:R-:W-:Y:S01]  /*08e0*/  IMAD.HI R18, R18, 0x55555556, RZ ;  /* 0x5555555612127827 */ /* 0x000fe200078e02ff */
[----:B------:R-:W-:-:S02]  /*08f0*/  ISETP.LT.OR P3, PT, R22, 0x3, !P3 ;  /* 0x000000031600780c */ /* 0x000fc40005f61670 */
[----:B------:R-:W-:Y:S01]  /*0900*/  ISETP.LT.OR P5, PT, R16, 0x3, !P0 ;  /* 0x000000031000780c */ /* 0x000fe200047a1670 */
[C---:B------:R-:W-:Y:S01]  /*0910*/  IMAD.HI R3, R2.reuse, 0x55555556, RZ ;  /* 0x5555555602037827 */ /* 0x040fe200078e02ff */
[----:B------:R-:W-:Y:S02]  /*0920*/  IADD3.X R135, RZ, R13, RZ, P4, !PT ;  /* 0x0000000dff877210 */ /* 0x000fe400027fe4ff */
[----:B------:R-:W-:Y:S01]  /*0930*/  ISETP.LT.OR P4, PT, R2, 0x3, !P0 ;  /* 0x000000030200780c */ /* 0x000fe20004781670 */
[----:B------:R-:W-:Y:S01]  /*0940*/  IMAD.HI R5, R5, 0x55555556, RZ ;  /* 0x5555555605057827 */ /* 0x000fe200078e02ff */
[----:B------:R-:W-:Y:S02]  /*0950*/  LEA.HI R6, R3, R3, RZ, 0x1 ;  /* 0x0000000303067211 */ /* 0x000fe400078f08ff */
[----:B------:R-:W-:Y:S01]  /*0960*/  LEA.HI R18, R18, R18, RZ, 0x1 ;  /* 0x0000001212127211 */ /* 0x000fe200078f08ff */
[----:B------:R-:W-:Y:S01]  /*0970*/  IMAD.HI R22, R22, 0x55555556, RZ ;  /* 0x5555555616167827 */ /* 0x000fe200078e02ff */
[----:B------:R-:W-:-:S03]  /*0980*/  LEA.HI R2, R5, R5, RZ, 0x1 ;  /* 0x0000000505027211 */ /* 0x000fc600078f08ff */
[----:B------:R-:W-:Y:S01]  /*0990*/  IMAD.HI R16, R16, 0x55555556, RZ ;  /* 0x5555555610107827 */ /* 0x000fe200078e02ff */
[----:B------:R-:W-:-:S03]  /*09a0*/  LEA.HI R22, R22, R22, RZ, 0x1 ;  /* 0x0000001616167211 */ /* 0x000fc600078f08ff */
[----:B------:R-:W-:Y:S01]  /*09b0*/  IMAD R3, R6, 0xe, R23 ;  /* 0x0000000e06037824 */ /* 0x000fe200078e0217 */
[----:B------:R-:W-:Y:S01]  /*09c0*/  LEA.HI R16, R16, R16, RZ, 0x1 ;  /* 0x0000001010107211 */ /* 0x000fe200078f08ff */
[----:B------:R-:W-:Y:S02]  /*09d0*/  IMAD R5, R18, 0xe, R25 ;  /* 0x0000000e12057824 */ /* 0x000fe400078e0219 */
[----:B------:R-:W-:Y:S01]  /*09e0*/  IMAD R19, R2, 0xe, R19 ;  /* 0x0000000e02137824 */ /* 0x000fe200078e0213 */
[----:B------:R-:W-:Y:S01]  /*09f0*/  LEA R2, R0, R3, 0x1 ;  /* 0x0000000300027211 */ /* 0x000fe200078e08ff */
[----:B------:R-:W-:Y:S01]  /*0a00*/  IMAD R25, R22, 0xe, R25 ;  /* 0x0000000e16197824 */ /* 0x000fe200078e0219 */
[----:B------:R-:W-:Y:S01]  /*0a10*/  LEA R5, R0, R5, 0x1 ;  /* 0x0000000500057211 */ /* 0x000fe200078e08ff */
[----:B------:R-:W-:Y:S01]  /*0a20*/  IMAD R23, R16, 0xe, R23 ;  /* 0x0000000e10177824 */ /* 0x000fe200078e0217 */
[C---:B------:R-:W-:Y:S01]  /*0a30*/  LEA R19, R0.reuse, R19, 0x1 ;  /* 0x0000001300137211 */ /* 0x040fe200078e08ff */
[----:B------:R-:W-:Y:S01]  /*0a40*/  IMAD R26, R17, 0xe, R26 ;  /* 0x0000000e111a7824 */ /* 0x000fe200078e021a */
[C---:B------:R-:W-:Y:S01]  /*0a50*/  LEA R6, R0.reuse, R25, 0x1 ;  /* 0x0000001900067211 */ /* 0x040fe200078e08ff */
[----:B------:R-:W-:Y:S01]  /*0a60*/  IMAD R2, R21, 0xc4, R2 ;  /* 0x000000c415027824 */ /* 0x000fe200078e0202 */
[----:B------:R-:W-:Y:S01]  /*0a70*/  LEA R23, R0, R23, 0x1 ;  /* 0x0000001700177211 */ /* 0x000fe200078e08ff */
[----:B------:R-:W-:-:S02]  /*0a80*/  IMAD R19, R4, 0xc4, R19 ;  /* 0x000000c404137824 */ /* 0x000fc400078e0213 */
[----:B------:R-:W-:Y:S02]  /*0a90*/  IMAD R5, R24, 0xc4, R5 ;  /* 0x000000c418057824 */ /* 0x000fe400078e0205 */
[----:B------:R-:W-:Y:S02]  /*0aa0*/  IMAD R6, R27, 0xc4, R6 ;  /* 0x000000c41b067824 */ /* 0x000fe400078e0206 */
[--C-:B------:R-:W-:Y:S02]  /*0ab0*/  IMAD R20, R20, 0xc4, R23.reuse ;  /* 0x000000c414147824 */ /* 0x100fe400078e0217 */
[----:B------:R-:W-:Y:S02]  /*0ac0*/  IMAD R34, R34, 0xc4, R23 ;  /* 0x000000c422227824 */ /* 0x000fe400078e0217 */
[----:B------:R-:W-:-:S04]  /*0ad0*/  IMAD.WIDE R146, R26, R145, c[0x2][0x10] ;  /* 0x008004001a927625 */ /* 0x000fc800078e0291 */
[----:B------:R-:W-:-:S04]  /*0ae0*/  IMAD.WIDE R148, R19, R145, c[0x2][0x8] ;  /* 0x0080020013947625 */ /* 0x000fc800078e0291 */
[----:B------:R-:W-:-:S04]  /*0af0*/  IMAD.WIDE R156, R2, R145, c[0x2][0x0] ;  /* 0x00800000029c7625 */ /* 0x000fc800078e0291 */
[----:B------:R-:W-:-:S04]  /*0b00*/  IMAD.WIDE R154, R20, R145, c[0x2][0x0] ;  /* 0x00800000149a7625 */ /* 0x000fc800078e0291 */
[----:B------:R-:W-:-:S04]  /*0b10*/  IMAD.WIDE R152, R5, R145, c[0x2][0x0] ;  /* 0x0080000005987625 */ /* 0x000fc800078e0291 */
[----:B------:R-:W-:-:S04]  /*0b20*/  IMAD.WIDE R150, R6, R145, c[0x2][0x0] ;  /* 0x0080000006967625 */ /* 0x000fc800078e0291 */
[----:B------:R-:W-:-:S04]  /*0b30*/  IMAD.WIDE R144, R34, R145, c[0x2][0x0] ;  /* 0x0080000022907625 */ /* 0x000fc800078e0291 */
.L_x_3:
[----:B------:R-:W-:Y:S01]  /*0b40*/  @!P4 IADD3 R12, P6, R156, UR6, RZ ;  /* 0x000000069c0ccc10 */ /* 0x000fe2000ffde0ff */
[----:B------:R-:W-:Y:S06]  /*0b50*/  BAR.SYNC 0x0 ;  /* 0x0000000000007b1d */ /* 0x000fec0000000000 */
[----:B------:R-:W-:Y:S02]  /*0b60*/  @!P4 IADD3.X R13, R157, UR7, RZ, P6, !PT ;  /* 0x000000079d0dcc10 */ /* 0x000fe4000b7fe4ff */
[----:B------:R-:W-:Y:S02]  /*0b70*/  @!P5 IADD3 R14, P6, R154, UR6, RZ ;  /* 0x000000069a0edc10 */ /* 0x000fe4000ffde0ff */
[----:B------:R-:W-:-:S02]  /*0b80*/  MOV R2, R128 ;  /* 0x0000008000027202 */ /* 0x000fc40000000f00 */
[----:B------:R-:W-:Y:S02]  /*0b90*/  @!P5 IADD3.X R15, R155, UR7, RZ, P6, !PT ;  /* 0x000000079b0fdc10 */ /* 0x000fe4000b7fe4ff */
[----:B------:R-:W-:Y:S02]  /*0ba0*/  @!P2 IADD3 R16, P6, R152, UR6, RZ ;  /* 0x000000069810ac10 */ /* 0x000fe4000ffde0ff */
[----:B------:R-:W-:Y:S02]  /*0bb0*/  MOV R3, R129 ;  /* 0x0000008100037202 */ /* 0x000fe40000000f00 */
[----:B------:R-:W-:Y:S02]  /*0bc0*/  @!P2 IADD3.X R17, R153, UR7, RZ, P6, !PT ;  /* 0x000000079911ac10 */ /* 0x000fe4000b7fe4ff */
[----:B------:R-:W-:Y:S02]  /*0bd0*/  @!P3 IADD3 R18, P6, R150, UR6, RZ ;  /* 0x000000069612bc10 */ /* 0x000fe4000ffde0ff */
[----:B------:R-:W-:-:S02]  /*0be0*/  MOV R4, R130 ;  /* 0x0000008200047202 */ /* 0x000fc40000000f00 */
[----:B------:R-:W-:Y:S02]  /*0bf0*/  @!P3 IADD3.X R19, R151, UR7, RZ, P6, !PT ;  /* 0x000000079713bc10 */ /* 0x000fe4000b7fe4ff */
[----:B------:R-:W-:Y:S02]  /*0c00*/  IADD3 R20, P6, R148, UR6, RZ ;  /* 0x0000000694147c10 */ /* 0x000fe4000ffde0ff */
[----:B------:R-:W-:Y:S02]  /*0c10*/  MOV R5, R131 ;  /* 0x0000008300057202 */ /* 0x000fe40000000f00 */
[----:B------:R-:W-:Y:S02]  /*0c20*/  IADD3.X R21, R149, UR7, RZ, P6, !PT ;  /* 0x0000000795157c10 */ /* 0x000fe4000b7fe4ff */
[----:B------:R-:W-:Y:S01]  /*0c30*/  IADD3 R128, P6, R2, 0x120, RZ ;  /* 0x0000012002807810 */ /* 0x000fe20007fde0ff */
[----:B------:R0:W5:Y:S01]  /*0c40*/  LDG.E.CONSTANT R23, [R4.64+-0x8] ;  /* 0xfffff80404177981 */ /* 0x000162000c1e9900 */
[----:B------:R-:W-:-:S02]  /*0c50*/  MOV R6, R132 ;  /* 0x0000008400067202 */ /* 0x000fc40000000f00 */
[----:B------:R-:W-:Y:S01]  /*0c60*/  IADD3.X R129, RZ, R3, RZ, P6, !PT ;  /* 0x00000003ff817210 */ /* 0x000fe200037fe4ff */
[----:B------:R0:W5:Y:S01]  /*0c70*/  LDG.E.CONSTANT R25, [R4.64+-0x4] ;  /* 0xfffffc0404197981 */ /* 0x000162000c1e9900 */
[----:B------:R-:W-:Y:S02]  /*0c80*/  IADD3 R130, P6, R4, 0x120, RZ ;  /* 0x0000012004827810 */ /* 0x000fe40007fde0ff */
[----:B------:R-:W-:Y:S01]  /*0c90*/  MOV R7, R133 ;  /* 0x0000008500077202 */ /* 0x000fe20000000f00 */
[----:B------:R0:W5:Y:S01]  /*0ca0*/  LDG.E.CONSTANT R27, [R4.64] ;  /* 0x00000004041b7981 */ /* 0x000162000c1e9900 */
[----:B------:R-:W-:Y:S02]  /*0cb0*/  IADD3.X R131, RZ, R5, RZ, P6, !PT ;  /* 0x00000005ff837210 */ /* 0x000fe400037fe4ff */
[----:B------:R-:W-:Y:S01]  /*0cc0*/  IADD3 R132, P6, R6, 0x120, RZ ;  /* 0x0000012006847810 */ /* 0x000fe20007fde0ff */
[----:B------:R1:W5:Y:S01]  /*0cd0*/  LDG.E.CONSTANT R34, [R6.64+-0x8] ;  /* 0xfffff80406227981 */ /* 0x000362000c1e9900 */
[----:B------:R-:W-:-:S02]  /*0ce0*/  MOV R8, R134 ;  /* 0x0000008600087202 */ /* 0x000fc40000000f00 */
[----:B------:R-:W-:Y:S01]  /*0cf0*/  MOV R9, R135 ;  /* 0x0000008700097202 */ /* 0x000fe20000000f00 */
[----:B------:R1:W5:Y:S01]  /*0d00*/  LDG.E.CONSTANT R35, [R6.64+-0x4] ;  /* 0xfffffc0406237981 */ /* 0x000362000c1e9900 */
[----:B------:R-:W-:Y:S02]  /*0d10*/  IADD3.X R133, RZ, R7, RZ, P6, !PT ;  /* 0x00000007ff857210 */ /* 0x000fe400037fe4ff */
[----:B------:R-:W-:Y:S01]  /*0d20*/  IADD3 R134, P6, R8, 0x120, RZ ;  /* 0x0000012008867810 */ /* 0x000fe20007fde0ff */
[----:B------:R2:W5:Y:S01]  /*0d30*/  LDG.E.CONSTANT R28, [R8.64+-0x8] ;  /* 0xfffff804081c7981 */ /* 0x000562000c1e9900 */
[----:B------:R-:W-:Y:S02]  /*0d40*/  MOV R10, R136 ;  /* 0x00000088000a7202 */ /* 0x000fe40000000f00 */
[----:B------:R-:W-:Y:S01]  /*0d50*/  MOV R22, RZ ;  /* 0x000000ff00167202 */ /* 0x000fe20000000f00 */
[----:B------:R2:W5:Y:S01]  /*0d60*/  LDG.E.CONSTANT R29, [R8.64+-0x4] ;  /* 0xfffffc04081d7981 */ /* 0x000562000c1e9900 */
[----:B------:R-:W-:-:S02]  /*0d70*/  MOV R24, RZ ;  /* 0x000000ff00187202 */ /* 0x000fc40000000f00 */
[----:B------:R-:W-:Y:S01]  /*0d80*/  IADD3.X R135, RZ, R9, RZ, P6, !PT ;  /* 0x00000009ff877210 */ /* 0x000fe200037fe4ff */
[----:B------:R2:W5:Y:S01]  /*0d90*/  LDG.E.CONSTANT R30, [R8.64] ;  /* 0x00000004081e7981 */ /* 0x000562000c1e9900 */
[----:B------:R-:W-:Y:S02]  /*0da0*/  MOV R11, R137 ;  /* 0x00000089000b7202 */ /* 0x000fe40000000f00 */
[----:B------:R-:W-:Y:S01]  /*0db0*/  MOV R26, RZ ;  /* 0x000000ff001a7202 */ /* 0x000fe20000000f00 */
[----:B------:R1:W5:Y:S01]  /*0dc0*/  LDG.E.CONSTANT R36, [R6.64] ;  /* 0x0000000406247981 */ /* 0x000362000c1e9900 */
[----:B------:R-:W-:-:S03]  /*0dd0*/  IADD3 R136, P6, R10, 0x120, RZ ;  /* 0x000001200a887810 */ /* 0x000fc60007fde0ff */
[----:B------:R3:W5:Y:S01]  /*0de0*/  LDG.E.CONSTANT R31, [R10.64+-0x8] ;  /* 0xfffff8040a1f7981 */ /* 0x000762000c1e9900 */
[----:B------:R-:W-:Y:S02]  /*0df0*/  IADD3.X R137, RZ, R11, RZ, P6, !PT ;  /* 0x0000000bff897210 */ /* 0x000fe400037fe4ff */
[----:B--2---:R-:W-:Y:S01]  /*0e00*/  MOV R8, RZ ;  /* 0x000000ff00087202 */ /* 0x004fe20000000f00 */
[----:B------:R3:W5:Y:S01]  /*0e10*/  LDG.E.CONSTANT R32, [R10.64+-0x4] ;  /* 0xfffffc040a207981 */ /* 0x000762000c1e9900 */
[----:B------:R-:W-:-:S03]  /*0e20*/  ISETP.NE.AND P6, PT, R141, RZ, PT ;  /* 0x000000ff8d00720c */ /* 0x000fc60003fc5270 */
[----:B------:R3:W5:Y:S04]  /*0e30*/  LDG.E.CONSTANT R33, [R10.64] ;  /* 0x000000040a217981 */ /* 0x000768000c1e9900 */
[----:B------:R2:W5:Y:S04]  /*0e40*/  @!P4 LDG.E.CONSTANT R22, [R12.64] ;  /* 0x000000040c16c981 */ /* 0x000568000c1e9900 */
[----:B------:R4:W5:Y:S04]  /*0e50*/  @!P5 LDG.E.CONSTANT R24, [R14.64] ;  /* 0x000000040e18d981 */ /* 0x000968000c1e9900 */
[----:B------:R0:W5:Y:S04]  /*0e60*/  @!P2 LDG.E.CONSTANT R26, [R16.64] ;  /* 0x00000004101aa981 */ /* 0x000168000c1e9900 */
[----:B------:R0:W5:Y:S04]  /*0e70*/  @!P3 LDG.E.CONSTANT R8, [R18.64] ;  /* 0x000000041208b981 */ /* 0x000168000c1e9900 */
[----:B-1----:R0:W5:Y:S04]  /*0e80*/  LDG.E.CONSTANT R7, [R2.64+-0x1f804] ;  /* 0xfe07fc0402077981 */ /* 0x002168000c1e9900 */
[----:B------:R0:W5:Y:S04]  /*0e90*/  LDG.E.CONSTANT R9, [R2.64+-0x1f800] ;  /* 0xfe08000402097981 */ /* 0x000168000c1e9900 */
[----:B---3--:R0:W5:Y:S04]  /*0ea0*/  LDG.E.CONSTANT R11, [R2.64+-0x1f7fc] ;  /* 0xfe080404020b7981 */ /* 0x008168000c1e9900 */
[----:B--2---:R0:W5:Y:S04]  /*0eb0*/  LDG.E.CONSTANT R13, [R2.64+-0x4] ;  /* 0xfffffc04020d7981 */ /* 0x004168000c1e9900 */
[----:B----4-:R0:W5:Y:S04]  /*0ec0*/  LDG.E.CONSTANT R14, [R2.64] ;  /* 0x00000004020e7981 */ /* 0x010168000c1e9900 */
[----:B------:R0:W5:Y:S01]  /*0ed0*/  LDG.E.CONSTANT R15, [R2.64+0x4] ;  /* 0x00000404020f7981 */ /* 0x000162000c1e9900 */
[----:B------:R-:W-:-:S02]  /*0ee0*/  MOV R0, RZ ;  /* 0x000000ff00007202 */ /* 0x000fc40000000f00 */
[----:B------:R-:W-:-:S04]  /*0ef0*/  MOV R10, RZ ;  /* 0x000000ff000a7202 */ /* 0x000fc80000000f00 */
[----:B------:R0:W5:Y:S04]  /*0f00*/  @!P6 LDG.E.CONSTANT R0, [R20.64+-0xf50] ;  /* 0xfff0b0041400e981 */ /* 0x000168000c1e9900 */
[----:B------:R0:W5:Y:S01]  /*0f10*/  @!P6 LDG.E.CONSTANT R10, [R20.64] ;  /* 0x00000004140ae981 */ /* 0x000162000c1e9900 */
[----:B------:R-:W-:Y:S01]  /*0f20*/  ISETP.GT.AND P6, PT, R139, 0xb, PT ;  /* 0x0000000b8b00780c */ /* 0x000fe20003fc4270 */
[----:B------:R-:W-:-:S12]  /*0f30*/  BSSY B0, `(.L_x_0) ;  /* 0x000000c000007945 */ /* 0x000fd80003800000 */
[----:B------:R-:W-:Y:S05]  /*0f40*/  @P6 BRA `(.L_x_1) ;  /* 0x000000a000006947 */ /* 0x000fea0003800000 */
[----:B0-----:R-:W-:Y:S01]  /*0f50*/  @P1 IADD3 R4, P6, R146, UR6, RZ ;  /* 0x0000000692041c10 */ /* 0x001fe2000ffde0ff */
[----:B------:R-:W-:Y:S01]  /*0f60*/  HFMA2.MMA R6, -RZ, RZ, 0, 0 ;  /* 0x00000000ff067435 */ /* 0x000fe200000001ff */
[----:B------:R-:W-:Y:S02]  /*0f70*/  MOV R12, RZ ;  /* 0x000000ff000c7202 */ /* 0x000fe40000000f00 */
[----:B------:R-:W-:Y:S02]  /*0f80*/  @P1 IADD3.X R5, R147, UR7, RZ, P6, !PT ;  /* 0x0000000793051c10 */ /* 0x000fe4000b7fe4ff */
[----:B------:R-:W-:-:S04]  /*0f90*/  @P0 IADD3 R16, P6, R144, UR6, RZ ;  /* 0x0000000690100c10 */ /* 0x000fc8000ffde0ff */
[----:B------:R-:W-:Y:S01]  /*0fa0*/  @P0 IADD3.X R17, R145, UR7, RZ, P6, !PT ;  /* 0x0000000791110c10 */ /* 0x000fe2000b7fe4ff */
[----:B------:R-:W2:Y:S04]  /*0fb0*/  @P1 LDG.E.CONSTANT R6, [R4.64] ;  /* 0x0000000404061981 */ /* 0x000ea8000c1e9900 */
[----:B------:R-:W3:Y:S04]  /*0fc0*/  @P0 LDG.E.CONSTANT R12, [R16.64] ;  /* 0x00000004100c0981 */ /* 0x000ee8000c1e9900 */
[----:B--2---:R0:W-:Y:S04]  /*0fd0*/  STS [R139.X8+0x540], R6 ;  /* 0x000540068b007388 */ /* 0x0041e80000008800 */
[----:B---3--:R0:W-:Y:S02]  /*0fe0*/  STS [R139.X8+0x544], R12 ;  /* 0x0005440c8b007388 */ /* 0x0081e40000008800 */
.L_x_1:
[----:B0-----:R-:W-:Y:S05]  /*0ff0*/  BSYNC B0 ;  /* 0x0000000000007941 */ /* 0x001fea0003800000 */
.L_x_0:
[----:B------:R-:W-:-:S13]  /*1000*/  ISETP.GT.AND P6, PT, R139, 0x2f, PT ;  /* 0x0000002f8b00780c */ /* 0x000fda0003fc4270 */
[----:B------:R0:W2:Y:S04]  /*1010*/  @!P6 LDG.E.CONSTANT R5, [R2.64+0x1f7fc] ;  /* 0x01f7fc040205e981 */ /* 0x0000a8000c1e9900 */
[----:B------:R0:W3:Y:S04]  /*1020*/  @!P6 LDG.E.CONSTANT R17, [R2.64+0x1f800] ;  /* 0x01f800040211e981 */ /* 0x0000e8000c1e9900 */
[----:B------:R0:W4:Y:S01]  /*1030*/  @!P6 LDG.E.CONSTANT R19, [R2.64+0x1f804] ;  /* 0x01f804040213e981 */ /* 0x000122000c1e9900 */
[----:B------:R-:W-:Y:S01]  /*1040*/  IMAD R4, R139, 0xc, RZ ;  /* 0x0000000c8b047824 */ /* 0x000fe200078e02ff */
[----:B------:R-:W-:Y:S01]  /*1050*/  IADD3 R138, R138, 0x1, RZ ;  /* 0x000000018a8a7810 */ /* 0x000fe20007ffe0ff */
[----:B------:R-:W-:Y:S01]  /*1060*/  IMAD R143, R142, 0x240, RZ ;  /* 0x000002408e8f7824 */ /* 0x000fe200078e02ff */
[----:B-----5:R1:W-:Y:S01]  /*1070*/  STS [R139.X8], R0 ;  /* 0x000000008b007388 */ /* 0x0203e20000008800 */
[----:B------:R-:W-:-:S03]  /*1080*/  UIADD3 UR6, UP0, UR6, 0x1880, URZ ;  /* 0x0000188006067890 */ /* 0x000fc6000ff1e03f */
[----:B------:R-:W-:Y:S01]  /*1090*/  STS [R139.X8+0x4], R22 ;  /* 0x000004168b007388 */ /* 0x000fe20000008800 */
[----:B------:R-:W-:Y:S01]  /*10a0*/  UIADD3.X UR7, URZ, UR7, URZ, UP0, !UPT ;  /* 0x000000073f077290 */ /* 0x000fe200087fe43f */
[----:B0-----:R-:W-:Y:S02]  /*10b0*/  HFMA2.MMA R2, -RZ, RZ, 0, 7.152557373046875e-07 ;  /* 0x0000000cff027435 */ /* 0x001fe400000001ff */
[----:B------:R-:W-:Y:S01]  /*10c0*/  STS [R139.X8+0x1c0], R24 ;  /* 0x0001c0188b007388 */ /* 0x000fe20000008800 */
[----:B-1----:R-:W-:-:S03]  /*10d0*/  IMAD R0, R140, 0x18, RZ ;  /* 0x000000188c007824 */ /* 0x002fc600078e02ff */
[----:B------:R-:W-:Y:S04]  /*10e0*/  STS [R139.X8+0x1c4], R26 ;  /* 0x0001c41a8b007388 */ /* 0x000fe80000008800 */
[----:B------:R-:W-:Y:S01]  /*10f0*/  IMAD R2, R139, R2, 0x5a0 ;  /* 0x000005a08b027424 */ /* 0x000fe200078e0202 */
[----:B------:R-:W-:Y:S04]  /*1100*/  STS [R139.X8+0x380], R8 ;  /* 0x000380088b007388 */ /* 0x000fe80000008800 */
[----:B------:R-:W-:Y:S04]  /*1110*/  STS [R139.X8+0x384], R10 ;  /* 0x0003840a8b007388 */ /* 0x000fe80000008800 */
[----:B------:R-:W-:Y:S04]  /*1120*/  STS [R4+0x5a0], R7 ;  /* 0x0005a00704007388 */ /* 0x000fe80000000800 */
        /* <DEDUP_REMOVED lines=17> */
[----:B--2---:R-:W-:Y:S04]  /*1240*/  @!P6 STS [R2+0xfc0], R5 ;  /* 0x000fc0050200e388 */ /* 0x004fe80000000800 */
[----:B---3--:R-:W-:Y:S04]  /*1250*/  @!P6 STS [R2+0xfc4], R17 ;  /* 0x000fc4110200e388 */ /* 0x008fe80000000800 */
[----:B----4-:R-:W-:Y:S04]  /*1260*/  @!P6 STS [R2+0xfc8], R19 ;  /* 0x000fc8130200e388 */ /* 0x010fe80000000800 */
[----:B------:R-:W-:Y:S06]  /*1270*/  BAR.SYNC 0x0 ;  /* 0x0000000000007b1d */ /* 0x000fec0000000000 */
[----:B------:R-:W-:Y:S01]  /*1280*/  LDS.64 R14, [R0] ;  /* 0x00000000000e7984 */ /* 0x000fe20000000a00 */
[----:B------:R-:W-:-:S03]  /*1290*/  ISETP.NE.AND P6, PT, R138, 0x40, PT ;  /* 0x000000408a00780c */ /* 0x000fc60003fc5270 */
[----:B------:R-:W0:Y:S04]  /*12a0*/  LDS.128 R8, [R143+0x5a0] ;  /* 0x0005a0008f087984 */ /* 0x000e280000000c00 */
[----:B------:R-:W1:Y:S04]  /*12b0*/  LDS.128 R64, [R143+0x6c0] ;  /* 0x0006c0008f407984 */ /* 0x000e680000000c00 */
[----:B------:R-:W2:Y:S04]  /*12c0*/  LDS.64 R6, [R0+0x8] ;  /* 0x0000080000067984 */ /* 0x000ea80000000a00 */
[----:B------:R-:W-:Y:S04]  /*12d0*/  LDS R18, [R0+0xb4] ;  /* 0x0000b40000127984 */ /* 0x000fe80000000800 */
[----:B------:R-:W3:Y:S04]  /*12e0*/  LDS.128 R80, [R143+0x5c0] ;  /* 0x0005c0008f507984 */ /* 0x000ee80000000c00 */
[----:B------:R-:W4:Y:S04]  /*12f0*/  LDS.128 R84, [R143+0x6e0] ;  /* 0x0006e0008f547984 */ /* 0x000f280000000c00 */
[----:B------:R-:W4:Y:S04]  /*1300*/  LDS.64 R12, [R0+0xb8] ;  /* 0x0000b800000c7984 */ /* 0x000f280000000a00 */
[----:B------:R-:W-:Y:S04]  /*1310*/  LDS.64 R16, [R0+0x168] ;  /* 0x0001680000107984 */ /* 0x000fe80000000a00 */
[----:B------:R-:W4:Y:S04]  /*1320*/  LDS.128 R88, [R143+0x5e0] ;  /* 0x0005e0008f587984 */ /* 0x000f280000000c00 */
[----:B------:R-:W4:Y:S04]  /*1330*/  LDS.128 R76, [R143+0x700] ;  /* 0x000700008f4c7984 */ /* 0x000f280000000c00 */
[----:B------:R-:W-:Y:S01]  /*1340*/  LDS.64 R4, [R0+0x170] ;  /* 0x0001700000047984 */ /* 0x000fe20000000a00 */
[----:B0-----:R-:W-:-:S03]  /*1350*/  FFMA R8, R8, R14, R99 ;  /* 0x0000000e08087223 */ /* 0x001fc60000000063 */
[----:B------:R-:W0:Y:S01]  /*1360*/  LDS.128 R124, [R143+0x5f0] ;  /* 0x0005f0008f7c7984 */ /* 0x000e220000000c00 */
[----:B-1----:R-:W-:Y:S02]  /*1370*/  FFMA R64, R14, R64, R111 ;  /* 0x000000400e407223 */ /* 0x002fe4000000006f */
[----:B------:R-:W-:Y:S01]  /*1380*/  FFMA R9, R9, R15, R8 ;  /* 0x0000000f09097223 */ /* 0x000fe20000000008 */
[----:B------:R-:W1:Y:S01]  /*1390*/  LDS.128 R100, [R143+0x710] ;  /* 0x000710008f647984 */ /* 0x000e620000000c00 */
[----:B------:R-:W-:Y:S02]  /*13a0*/  FFMA R65, R15, R65, R64 ;  /* 0x000000410f417223 */ /* 0x000fe40000000040 */
[C---:B--2---:R-:W-:Y:S01]  /*13b0*/  FFMA R10, R6.reuse, R10, R9 ;  /* 0x0000000a060a7223 */ /* 0x044fe20000000009 */
[----:B------:R-:W-:Y:S01]  /*13c0*/  LDS R20, [R0+0x21c] ;  /* 0x00021c0000147984 */ /* 0x000fe20000000800 */
[----:B------:R-:W-:-:S03]  /*13d0*/  FFMA R65, R6, R66, R65 ;  /* 0x0000004206417223 */ /* 0x000fc60000000041 */
[----:B------:R-:W2:Y:S01]  /*13e0*/  LDS.128 R92, [R143+0x600] ;  /* 0x000600008f5c7984 */ /* 0x000ea20000000c00 */
[----:B---3--:R-:W-:-:S03]  /*13f0*/  FFMA R81, R81, R18, R10 ;  /* 0x0000001251517223 */ /* 0x008fc6000000000a */
[----:B------:R-:W3:Y:S01]  /*1400*/  LDS.128 R104, [R143+0x720] ;  /* 0x000720008f687984 */ /* 0x000ee20000000c00 */
[----:B----4-:R-:W-:-:S03]  /*1410*/  FFMA R65, R18, R85, R65 ;  /* 0x0000005512417223 */ /* 0x010fc60000000041 */
[----:B------:R-:W-:Y:S01]  /*1420*/  LDS.64 R28, [R0+0x220] ;  /* 0x00022000001c7984 */ /* 0x000fe20000000a00 */
[C---:B------:R-:W-:Y:S02]  /*1430*/  FFMA R82, R12.reuse, R82, R81 ;  /* 0x000000520c527223 */ /* 0x040fe40000000051 */
[----:B------:R-:W-:Y:S01]  /*1440*/  FFMA R86, R12, R86, R65 ;  /* 0x000000560c567223 */ /* 0x000fe20000000041 */
[----:B------:R-:W4:Y:S01]  /*1450*/  LDS.128 R96, [R143+0x610] ;  /* 0x000610008f607984 */ /* 0x000f220000000c00 */
[----:B------:R-:W-:Y:S02]  /*1460*/  FFMA R83, R83, R13, R82 ;  /* 0x0000000d53537223 */ /* 0x000fe40000000052 */
[----:B------:R-:W-:Y:S01]  /*1470*/  FFMA R87, R13, R87, R86 ;  /* 0x000000570d577223 */ /* 0x000fe20000000056 */
[----:B------:R-:W4:Y:S01]  /*1480*/  LDS.128 R108, [R143+0x730] ;  /* 0x000730008f6c7984 */ /* 0x000f220000000c00 */
[----:B------:R-:W-:-:S03]  /*1490*/  FFMA R90, R90, R16, R83 ;  /* 0x000000105a5a7223 */ /* 0x000fc60000000053 */
[----:B------:R-:W-:Y:S01]  /*14a0*/  LDS.64 R32, [R0+0x2d0] ;  /* 0x0002d00000207984 */ /* 0x000fe20000000a00 */
[----:B------:R-:W-:Y:S02]  /*14b0*/  FFMA R78, R16, R78, R87 ;  /* 0x0000004e104e7223 */ /* 0x000fe40000000057 */
[----:B------:R-:W-:Y:S01]  /*14c0*/  FFMA R91, R91, R17, R90 ;  /* 0x000000115b5b7223 */ /* 0x000fe2000000005a */
[----:B------:R-:W4:Y:S01]  /*14d0*/  LDS.128 R112, [R143+0x630] ;  /* 0x000630008f707984 */ /* 0x000f220000000c00 */
[----:B------:R-:W-:-:S03]  /*14e0*/  FFMA R79, R17, R79, R78 ;  /* 0x0000004f114f7223 */ /* 0x000fc6000000004e */
[----:B------:R-:W4:Y:S01]  /*14f0*/  LDS.128 R116, [R143+0x750] ;  /* 0x000750008f747984 */ /* 0x000f220000000c00 */
[----:B0-----:R-:W-:-:S03]  /*1500*/  FFMA R91, R124, R4, R91 ;  /* 0x000000047c5b7223 */ /* 0x001fc6000000005b */
[----:B------:R-:W0:Y:S01]  /*1510*/  LDS.64 R2, [R0+0x2d8] ;  /* 0x0002d80000027984 */ /* 0x000e220000000a00 */
[----:B-1----:R-:W-:-:S03]  /*1520*/  FFMA R79, R4, R100, R79 ;  /* 0x00000064044f7223 */ /* 0x002fc6000000004f */
[----:B------:R-:W-:Y:S04]  /*1530*/  LDS R6, [R0+0x384] ;  /* 0x0003840000067984 */ /* 0x000fe80000000800 */
[----:B------:R-:W1:Y:S01]  /*1540*/  LDS.128 R120, [R143+0x650] ;  /* 0x000650008f787984 */ /* 0x000e620000000c00 */
[----:B--2---:R-:W-:-:S03]  /*1550*/  FFMA R91, R95, R20, R91 ;  /* 0x000000145f5b7223 */ /* 0x004fc6000000005b */
[----:B------:R-:W2:Y:S01]  /*1560*/  LDS.128 R12, [R143+0x770] ;  /* 0x000770008f0c7984 */ /* 0x000ea20000000c00 */
[----:B---3--:R-:W-:-:S03]  /*1570*/  FFMA R79, R20, R107, R79 ;  /* 0x0000006b144f7223 */ /* 0x008fc6000000004f */
[----:B------:R-:W3:Y:S04]  /*1580*/  LDS.64 R8, [R0+0x388] ;  /* 0x0003880000087984 */ /* 0x000ee80000000a00 */
[----:B------:R-:W-:Y:S01]  /*1590*/  LDS.64 R60, [R0+0x438] ;  /* 0x00043800003c7984 */ /* 0x000fe20000000a00 */
[----:B----4-:R-:W-:-:S03]  /*15a0*/  FFMA R96, R96, R28, R91 ;  /* 0x0000001c60607223 */ /* 0x010fc6000000005b */
[----:B------:R-:W4:Y:S01]  /*15b0*/  LDS.128 R16, [R143+0x670] ;  /* 0x000670008f107984 */ /* 0x000f220000000c00 */
[----:B------:R-:W-:Y:S02]  /*15c0*/  FFMA R108, R28, R108, R79 ;  /* 0x0000006c1c6c7223 */ /* 0x000fe4000000004f */
[----:B------:R-:W-:Y:S01]  /*15d0*/  FFMA R97, R97, R29, R96 ;  /* 0x0000001d61617223 */ /* 0x000fe20000000060 */
[----:B------:R-:W4:Y:S01]  /*15e0*/  LDS.128 R20, [R143+0x790] ;  /* 0x000790008f147984 */ /* 0x000f220000000c00 */
[----:B------:R-:W-:Y:S02]  /*15f0*/  FFMA R109, R29, R109, R108 ;  /* 0x0000006d1d6d7223 */ /* 0x000fe4000000006c */
[----:B------:R-:W-:Y:S01]  /*1600*/  FFMA R112, R112, R32, R97 ;  /* 0x0000002070707223 */ /* 0x000fe20000000061 */
[----:B------:R-:W-:Y:S01]  /*1610*/  LDS.64 R78, [R0+0x440] ;  /* 0x00044000004e7984 */ /* 0x000fe20000000a00 */
[----:B------:R-:W-:-:S03]  /*1620*/  FFMA R116, R32, R116, R109 ;  /* 0x0000007420747223 */ /* 0x000fc6000000006d */
[----:B------:R-:W4:Y:S01]  /*1630*/  LDS.128 R24, [R143+0x680] ;  /* 0x000680008f187984 */ /* 0x000f220000000c00 */
[----:B------:R-:W-:Y:S02]  /*1640*/  FFMA R113, R113, R33, R112 ;  /* 0x0000002171717223 */ /* 0x000fe40000000070 */
[----:B------:R-:W-:Y:S01]  /*1650*/  FFMA R117, R33, R117, R116 ;  /* 0x0000007521757223 */ /* 0x000fe20000000074 */
[----:B------:R-:W-:Y:S01]  /*1660*/  LDS R4, [R0+0x4ec] ;  /* 0x0004ec0000047984 */ /* 0x000fe20000000800 */
[C---:B0-----:R-:W-:Y:S02]  /*1670*/  FFMA R113, R2.reuse, R114, R113 ;  /* 0x0000007202717223 */ /* 0x041fe40000000071 */
[----:B------:R-:W-:Y:S01]  /*1680*/  FFMA R117, R2, R118, R117 ;  /* 0x0000007602757223 */ /* 0x000fe20000000075 */
[----:B------:R-:W0:Y:S01]  /*1690*/  LDS.128 R32, [R143+0x690] ;  /* 0x000690008f207984 */ /* 0x000e220000000c00 */
[----:B-1----:R-:W-:-:S03]  /*16a0*/  FFMA R113, R121, R6, R113 ;  /* 0x0000000679717223 */ /* 0x002fc60000000071 */
[----:B------:R-:W1:Y:S01]  /*16b0*/  LDS.128 R28, [R143+0x7a0] ;  /* 0x0007a0008f1c7984 */ /* 0x000e620000000c00 */
[----:B--2---:R-:W-:-:S03]  /*16c0*/  FFMA R13, R6, R13, R117 ;  /* 0x0000000d060d7223 */ /* 0x004fc60000000075 */
[----:B------:R-:W-:Y:S01]  /*16d0*/  LDS.64 R64, [R0+0x4f0] ;  /* 0x0004f00000407984 */ /* 0x000fe20000000a00 */
[----:B---3--:R-:W-:-:S03]  /*16e0*/  FFMA R122, R8, R122, R113 ;  /* 0x0000007a087a7223 */ /* 0x008fc60000000071 */
[----:B------:R-:W2:Y:S01]  /*16f0*/  LDS.128 R40, [R143+0x6a0] ;  /* 0x0006a0008f287984 */ /* 0x000ea20000000c00 */
[----:B------:R-:W-:Y:S02]  /*1700*/  FFMA R14, R8, R14, R13 ;  /* 0x0000000e080e7223 */ /* 0x000fe4000000000d */
[----:B------:R-:W-:Y:S01]  /*1710*/  FFMA R123, R123, R9, R122 ;  /* 0x000000097b7b7223 */ /* 0x000fe2000000007a */
[----:B------:R-:W3:Y:S01]  /*1720*/  LDS.128 R36, [R143+0x7b0] ;  /* 0x0007b0008f247984 */ /* 0x000ee20000000c00 */
[----:B------:R-:W-:Y:S02]  /*1730*/  FFMA R15, R9, R15, R14 ;  /* 0x0000000f090f7223 */ /* 0x000fe4000000000e */
[----:B----4-:R-:W-:Y:S01]  /*1740*/  FFMA R18, R18, R60, R123 ;  /* 0x0000003c12127223 */ /* 0x010fe2000000007b */
[----:B------:R-:W4:Y:S01]  /*1750*/  LDS.128 R44, [R143+0x7c0] ;  /* 0x0007c0008f2c7984 */ /* 0x000f220000000c00 */
[----:B------:R-:W-:-:S03]  /*1760*/  FFMA R22, R60, R22, R15 ;  /* 0x000000163c167223 */ /* 0x000fc6000000000f */
[----:B------:R-:W-:Y:S01]  /*1770*/  LDS.64 R68, [R0+0x10] ;  /* 0x0000100000447984 */ /* 0x000fe20000000a00 */
[----:B------:R-:W-:Y:S02]  /*1780*/  FFMA R19, R19, R61, R18 ;  /* 0x0000003d13137223 */ /* 0x000fe40000000012 */
[----:B------:R-:W-:Y:S01]  /*1790*/  FFMA R23, R61, R23, R22 ;  /* 0x000000173d177223 */ /* 0x000fe20000000016 */
[----:B------:R-:W4:Y:S04]  /*17a0*/  LDS.128 R52, [R143+0x6d0] ;  /* 0x0006d0008f347984 */ /* 0x000f280000000c00 */
[----:B------:R-:W-:Y:S01]  /*17b0*/  LDS.64 R8, [R0+0xc0] ;  /* 0x0000c00000087984 */ /* 0x000fe20000000a00 */
[----:B------:R-:W-:-:S03]  /*17c0*/  FFMA R19, R24, R78, R19 ;  /* 0x0000004e18137223 */ /* 0x000fc60000000013 */
[----:B------:R-:W4:Y:S04]  /*17d0*/  LDS.128 R60, [R143+0x6f0] ;  /* 0x0006f0008f3c7984 */ /* 0x000f280000000c00 */
[----:B------:R-:W4:Y:S01]  /*17e0*/  LDS.128 R48, [R143+0x5b0] ;  /* 0x0005b0008f307984 */ /* 0x000f220000000c00 */
[----:B0-----:R-:W-:-:S03]  /*17f0*/  FFMA R19, R35, R4, R19 ;  /* 0x0000000423137223 */ /* 0x001fc60000000013 */
[----:B------:R-:W0:Y:S01]  /*1800*/  LDS.64 R14, [R0+0xc8] ;  /* 0x0000c800000e7984 */ /* 0x000e220000000a00 */
[----:B-1----:R-:W-:-:S03]  /*1810*/  FFMA R23, R78, R28, R23 ;  /* 0x0000001c4e177223 */ /* 0x002fc60000000017 */
[----:B------:R-:W1:Y:S01]  /*1820*/  LDS.128 R56, [R143+0x5d0] ;  /* 0x0005d0008f387984 */ /* 0x000e620000000c00 */
[----:B--2---:R-:W-:-:S03]  /*1830*/  FFMA R40, R40, R64, R19 ;  /* 0x0000004028287223 */ /* 0x004fc60000000013 */
[----:B------:R-:W-:Y:S01]  /*1840*/  LDS.128 R72, [R143+0x640] ;  /* 0x000640008f487984 */ /* 0x000fe20000000c00 */
[----:B---3--:R-:W-:-:S03]  /*1850*/  FFMA R23, R4, R39, R23 ;  /* 0x0000002704177223 */ /* 0x008fc60000000017 */
[----:B------:R-:W2:Y:S01]  /*1860*/  LDS.64 R18, [R0+0x178] ;  /* 0x0001780000127984 */ /* 0x000ea20000000a00 */
[----:B------:R-:W-:Y:S02]  /*1870*/  FFMA R40, R41, R65, R40 ;  /* 0x0000004129287223 */ /* 0x000fe40000000028 */
[----:B----4-:R-:W-:Y:S02]  /*1880*/  FFMA R44, R64, R44, R23 ;  /* 0x0000002c402c7223 */ /* 0x010fe40000000017 */
[----:B------:R-:W-:Y:S01]  /*1890*/  FFMA R11, R11, R7, R40 ;  /* 0x000000070b0b7223 */ /* 0x000fe20000000028 */
[----:B------:R-:W-:Y:S01]  /*18a0*/  LDS.64 R22, [R0+0x230] ;  /* 0x0002300000167984 */ /* 0x000fe20000000a00 */
[----:B------:R-:W-:-:S03]  /*18b0*/  FFMA R44, R65, R45, R44 ;  /* 0x0000002d412c7223 */ /* 0x000fc6000000002c */
[----:B------:R-:W3:Y:S01]  /*18c0*/  LDS.64 R40, [R0+0x228] ;  /* 0x0002280000287984 */ /* 0x000ee20000000a00 */
[----:B------:R-:W-:-:S03]  /*18d0*/  FFMA R67, R67, R7, R44 ;  /* 0x0000000743437223 */ /* 0x000fc6000000002c */
[----:B------:R-:W-:Y:S01]  /*18e0*/  LDS.64 R44, [R0+0x2e0] ;  /* 0x0002e000002c7984 */ /* 0x000fe20000000a00 */
[----:B------:R-:W-:-:S03]  /*18f0*/  FFMA R52, R68, R52, R67 ;  /* 0x0000003444347223 */ /* 0x000fc60000000043 */
[----:B------:R-:W4:Y:S01]  /*1900*/  LDS.128 R64, [R143+0x620] ;  /* 0x000620008f407984 */ /* 0x000f220000000c00 */
[----:B------:R-:W-:-:S04]  /*1910*/  FFMA R53, R69, R53, R52 ;  /* 0x0000003545357223 */ /* 0x000fc80000000034 */
[----:B------:R-:W-:Y:S02]  /*1920*/  FFMA R60, R8, R60, R53 ;  /* 0x0000003c083c7223 */ /* 0x000fe40000000035 */
[----:B------:R-:W-:Y:S01]  /*1930*/  FFMA R48, R48, R68, R11 ;  /* 0x0000004430307223 */ /* 0x000fe2000000000b */
[----:B------:R-:W-:Y:S01]  /*1940*/  LDS.64 R52, [R0+0x448] ;  /* 0x0004480000347984 */ /* 0x000fe20000000a00 */
[----:B------:R-:W-:Y:S02]  /*1950*/  FFMA R61, R9, R61, R60 ;  /* 0x0000003d093d7223 */ /* 0x000fe4000000003c */
[----:B------:R-:W-:Y:S02]  /*1960*/  FFMA R49, R49, R69, R48 ;  /* 0x0000004531317223 */ /* 0x000fe40000000030 */
[----:B------:R-:W4:Y:S01]  /*1970*/  LDS.128 R68, [R143+0x740] ;  /* 0x000740008f447984 */ /* 0x000f220000000c00 */
[----:B0-----:R-:W-:Y:S02]  /*1980*/  FFMA R62, R14, R62, R61 ;  /* 0x0000003e0e3e7223 */ /* 0x001fe4000000003d */
[----:B-1----:R-:W-:-:S02]  /*1990*/  FFMA R56, R56, R8, R49 ;  /* 0x0000000838387223 */ /* 0x002fc40000000031 */
[----:B------:R-:W-:Y:S01]  /*19a0*/  FFMA R101, R5, R101, R62 ;  /* 0x0000006505657223 */ /* 0x000fe2000000003e */
[----:B------:R-:W-:Y:S01]  /*19b0*/  LDS.64 R48, [R0+0x390] ;  /* 0x0003900000307984 */ /* 0x000fe20000000a00 */
[----:B------:R-:W-:Y:S02]  /*19c0*/  FFMA R57, R57, R9, R56 ;  /* 0x0000000939397223 */ /* 0x000fe40000000038 */
[----:B--2---:R-:W-:Y:S01]  /*19d0*/  FFMA R102, R18, R102, R101 ;  /* 0x0000006612667223 */ /* 0x004fe20000000065 */
[----:B------:R-:W0:Y:S01]  /*19e0*/  LDS.128 R8, [R143+0x760] ;  /* 0x000760008f087984 */ /* 0x000e220000000c00 */
[----:B------:R-:W-:Y:S02]  /*19f0*/  FFMA R58, R14, R58, R57 ;  /* 0x0000003a0e3a7223 */ /* 0x000fe40000000039 */
[----:B------:R-:W-:Y:S01]  /*1a00*/  FFMA R13, R19, R103, R102 ;  /* 0x00000067130d7223 */ /* 0x000fe20000000066 */
[----:B------:R-:W-:Y:S01]  /*1a10*/  LDS.64 R56, [R0+0x18] ;  /* 0x0000180000387984 */ /* 0x000fe20000000a00 */
[----:B------:R-:W-:-:S03]  /*1a20*/  FFMA R125, R125, R5, R58 ;  /* 0x000000057d7d7223 */ /* 0x000fc6000000003a */
[----:B------:R-:W1:Y:S01]  /*1a30*/  LDS.128 R4, [R143+0x660] ;  /* 0x000660008f047984 */ /* 0x000e620000000c00 */
[----:B------:R-:W-:Y:S02]  /*1a40*/  FFMA R126, R18, R126, R125 ;  /* 0x0000007e127e7223 */ /* 0x000fe4000000007d */
[C---:B---3--:R-:W-:Y:S01]  /*1a50*/  FFMA R110, R40.reuse, R110, R13 ;  /* 0x0000006e286e7223 */ /* 0x048fe2000000000d */
[----:B------:R-:W2:Y:S01]  /*1a60*/  LDS.128 R100, [R143+0x780] ;  /* 0x000780008f647984 */ /* 0x000ea20000000c00 */
[----:B------:R-:W-:Y:S02]  /*1a70*/  FFMA R127, R127, R19, R126 ;  /* 0x000000137f7f7223 */ /* 0x000fe4000000007e */
[----:B------:R-:W-:Y:S01]  /*1a80*/  FFMA R111, R111, R41, R110 ;  /* 0x000000296f6f7223 */ /* 0x000fe2000000006e */
[----:B------:R-:W3:Y:S01]  /*1a90*/  LDS.64 R18, [R0+0x398] ;  /* 0x0003980000127984 */ /* 0x000ee20000000a00 */
[----:B------:R-:W-:-:S03]  /*1aa0*/  FFMA R98, R40, R98, R127 ;  /* 0x0000006228627223 */ /* 0x000fc6000000007f */
[----:B------:R-:W-:Y:S01]  /*1ab0*/  LDS R13, [R0+0x20] ;  /* 0x00002000000d7984 */ /* 0x000fe20000000800 */
[----:B------:R-:W-:-:S03]  /*1ac0*/  FFMA R99, R99, R41, R98 ;  /* 0x0000002963637223 */ /* 0x000fc60000000062 */
[----:B------:R-:W3:Y:S01]  /*1ad0*/  LDS.64 R40, [R0+0x4f8] ;  /* 0x0004f80000287984 */ /* 0x000ee20000000a00 */
[----:B----4-:R-:W-:-:S03]  /*1ae0*/  FFMA R64, R64, R22, R99 ;  /* 0x0000001640407223 */ /* 0x010fc60000000063 */
[----:B------:R-:W-:Y:S01]  /*1af0*/  LDS.128 R96, [R143+0x6b0] ;  /* 0x0006b0008f607984 */ /* 0x000fe20000000c00 */
[-C--:B------:R-:W-:Y:S02]  /*1b00*/  FFMA R115, R115, R3.reuse, R64 ;  /* 0x0000000373737223 */ /* 0x080fe40000000040 */
[----:B------:R-:W-:Y:S02]  /*1b10*/  FFMA R68, R22, R68, R111 ;  /* 0x0000004416447223 */ /* 0x000fe4000000006f */
[----:B------:R-:W-:Y:S01]  /*1b20*/  FFMA R72, R72, R44, R115 ;  /* 0x0000002c48487223 */ /* 0x000fe20000000073 */
[----:B------:R-:W-:Y:S01]  /*1b30*/  LDS.128 R108, [R143+0x7d0] ;  /* 0x0007d0008f6c7984 */ /* 0x000fe20000000c00 */
[----:B------:R-:W-:Y:S02]  /*1b40*/  FFMA R119, R119, R3, R68 ;  /* 0x0000000377777223 */ /* 0x000fe40000000044 */
[----:B------:R-:W-:Y:S01]  /*1b50*/  FFMA R73, R73, R45, R72 ;  /* 0x0000002d49497223 */ /* 0x000fe20000000048 */
[----:B------:R-:W4:Y:S01]  /*1b60*/  LDS.64 R2, [R0+0x500] ;  /* 0x0005000000027984 */ /* 0x000f220000000a00 */
[----:B0-----:R-:W-:-:S04]  /*1b70*/  FFMA R8, R44, R8, R119 ;  /* 0x000000082c087223 */ /* 0x001fc80000000077 */
[----:B------:R-:W-:Y:S02]  /*1b80*/  FFMA R9, R45, R9, R8 ;  /* 0x000000092d097223 */ /* 0x000fe40000000008 */
[----:B-1----:R-:W-:Y:S02]  /*1b90*/  FFMA R4, R4, R48, R73 ;  /* 0x0000003004047223 */ /* 0x002fe40000000049 */
[----:B--2---:R-:W-:Y:S02]  /*1ba0*/  FFMA R100, R48, R100, R9 ;  /* 0x0000006430647223 */ /* 0x004fe40000000009 */
[----:B------:R-:W-:Y:S01]  /*1bb0*/  FFMA R5, R5, R49, R4 ;  /* 0x0000003105057223 */ /* 0x000fe20000000004 */
[----:B------:R-:W-:Y:S01]  /*1bc0*/  LDS.64 R8, [R0+0x180] ;  /* 0x0001800000087984 */ /* 0x000fe20000000a00 */
[----:B------:R-:W-:Y:S02]  /*1bd0*/  FFMA R101, R49, R101, R100 ;  /* 0x0000006531657223 */ /* 0x000fe40000000064 */
[----:B---3--:R-:W-:-:S02]  /*1be0*/  FFMA R6, R18, R6, R5 ;  /* 0x0000000612067223 */ /* 0x008fc40000000005 */
[----:B------:R-:W-:Y:S01]  /*1bf0*/  FFMA R102, R18, R102, R101 ;  /* 0x0000006612667223 */ /* 0x000fe20000000065 */
[----:B------:R-:W0:Y:S01]  /*1c00*/  LDS.64 R4, [R0+0xd0] ;  /* 0x0000d00000047984 */ /* 0x000e220000000a00 */
[----:B------:R-:W-:Y:S02]  /*1c10*/  FFMA R25, R25, R79, R6 ;  /* 0x0000004f19197223 */ /* 0x000fe40000000006 */
[----:B------:R-:W-:Y:S02]  /*1c20*/  FFMA R29, R79, R29, R102 ;  /* 0x0000001d4f1d7223 */ /* 0x000fe40000000066 */
[C---:B------:R-:W-:Y:S02]  /*1c30*/  FFMA R26, R52.reuse, R26, R25 ;  /* 0x0000001a341a7223 */ /* 0x040fe40000000019 */
[----:B------:R-:W-:Y:S01]  /*1c40*/  FFMA R30, R52, R30, R29 ;  /* 0x0000001e341e7223 */ /* 0x000fe2000000001d */
[----:B------:R-:W-:Y:S01]  /*1c50*/  LDS.64 R24, [R0+0x238] ;  /* 0x0002380000187984 */ /* 0x000fe20000000a00 */
[----:B------:R-:W-:-:S02]  /*1c60*/  FFMA R27, R27, R53, R26 ;  /* 0x000000351b1b7223 */ /* 0x000fc4000000001a */
[----:B------:R-:W-:Y:S01]  /*1c70*/  FFMA R31, R53, R31, R30 ;  /* 0x0000001f351f7223 */ /* 0x000fe2000000001e */
[----:B------:R-:W1:Y:S01]  /*1c80*/  LDS R29, [R0+0x188] ;  /* 0x00018800001d7984 */ /* 0x000e620000000800 */
[C---:B------:R-:W-:Y:S02]  /*1c90*/  FFMA R42, R40.reuse, R42, R27 ;  /* 0x0000002a282a7223 */ /* 0x040fe4000000001b */
[----:B------:R-:W-:Y:S01]  /*1ca0*/  FFMA R46, R40, R46, R31 ;  /* 0x0000002e282e7223 */ /* 0x000fe2000000001f */
[----:B------:R-:W2:Y:S01]  /*1cb0*/  LDS.64 R26, [R0+0x2e8] ;  /* 0x0002e800001a7984 */ /* 0x000ea20000000a00 */
[-C--:B------:R-:W-:Y:S02]  /*1cc0*/  FFMA R43, R43, R41.reuse, R42 ;  /* 0x000000292b2b7223 */ /* 0x080fe4000000002a */
[----:B------:R-:W-:Y:S02]  /*1cd0*/  FFMA R47, R47, R41, R46 ;  /* 0x000000292f2f7223 */ /* 0x000fe4000000002e */
[----:B----4-:R-:W-:-:S02]  /*1ce0*/  FFMA R43, R96, R2, R43 ;  /* 0x00000002602b7223 */ /* 0x010fc4000000002b */
[----:B------:R-:W-:Y:S02]  /*1cf0*/  FFMA R47, R2, R108, R47 ;  /* 0x0000006c022f7223 */ /* 0x000fe4000000002f */
[C---:B------:R-:W-:Y:S02]  /*1d00*/  FFMA R50, R56.reuse, R50, R43 ;  /* 0x0000003238327223 */ /* 0x040fe4000000002b */
[----:B------:R-:W-:Y:S02]  /*1d10*/  FFMA R54, R56, R54, R47 ;  /* 0x0000003638367223 */ /* 0x000fe4000000002f */
[-C--:B------:R-:W-:Y:S02]  /*1d20*/  FFMA R50, R51, R57.reuse, R50 ;  /* 0x0000003933327223 */ /* 0x080fe40000000032 */
[----:B------:R-:W-:Y:S02]  /*1d30*/  FFMA R54, R55, R57, R54 ;  /* 0x0000003937367223 */ /* 0x000fe40000000036 */
[----:B------:R-:W-:-:S02]  /*1d40*/  FFMA R50, R13, R80, R50 ;  /* 0x000000500d327223 */ /* 0x000fc40000000032 */
[----:B------:R-:W-:Y:S02]  /*1d50*/  FFMA R54, R13, R84, R54 ;  /* 0x000000540d367223 */ /* 0x000fe40000000036 */
[-C--:B------:R-:W-:Y:S01]  /*1d60*/  FFMA R59, R59, R15.reuse, R50 ;  /* 0x0000000f3b3b7223 */ /* 0x080fe20000000032 */
[----:B------:R-:W3:Y:S01]  /*1d70*/  LDS R13, [R0+0x2f0] ;  /* 0x0002f000000d7984 */ /* 0x000ee20000000800 */
[----:B------:R-:W-:Y:S02]  /*1d80*/  FFMA R63, R63, R15, R54 ;  /* 0x0000000f3f3f7223 */ /* 0x000fe40000000036 */
[C---:B0-----:R-:W-:Y:S01]  /*1d90*/  FFMA R88, R4.reuse, R88, R59 ;  /* 0x0000005804587223 */ /* 0x041fe2000000003b */
[----:B------:R-:W-:Y:S01]  /*1da0*/  LDS.64 R14, [R0+0x508] ;  /* 0x00050800000e7984 */ /* 0x000fe20000000a00 */
[----:B------:R-:W-:Y:S02]  /*1db0*/  FFMA R76, R4, R76, R63 ;  /* 0x0000004c044c7223 */ /* 0x000fe4000000003f */
[----:B------:R-:W-:-:S02]  /*1dc0*/  FFMA R89, R89, R5, R88 ;  /* 0x0000000559597223 */ /* 0x000fc40000000058 */
[----:B------:R-:W-:Y:S02]  /*1dd0*/  FFMA R77, R77, R5, R76 ;  /* 0x000000054d4d7223 */ /* 0x000fe4000000004c */
[C---:B------:R-:W-:Y:S01]  /*1de0*/  FFMA R92, R8.reuse, R92, R89 ;  /* 0x0000005c085c7223 */ /* 0x040fe20000000059 */
[----:B------:R-:W0:Y:S01]  /*1df0*/  LDS.64 R4, [R0+0x3a0] ;  /* 0x0003a00000047984 */ /* 0x000e220000000a00 */
[----:B------:R-:W-:Y:S02]  /*1e00*/  FFMA R104, R8, R104, R77 ;  /* 0x0000006808687223 */ /* 0x000fe4000000004d */
[----:B------:R-:W-:Y:S02]  /*1e10*/  FFMA R92, R93, R9, R92 ;  /* 0x000000095d5c7223 */ /* 0x000fe4000000005c */
[----:B------:R-:W-:Y:S02]  /*1e20*/  FFMA R104, R9, R105, R104 ;  /* 0x0000006909687223 */ /* 0x000fe40000000068 */
[C---:B-1----:R-:W-:Y:S01]  /*1e30*/  FFMA R92, R29.reuse, R94, R92 ;  /* 0x0000005e1d5c7223 */ /* 0x042fe2000000005c */
[----:B------:R-:W1:Y:S01]  /*1e40*/  LDS.64 R8, [R0+0x450] ;  /* 0x0004500000087984 */ /* 0x000e620000000a00 */
[----:B------:R-:W-:-:S02]  /*1e50*/  FFMA R104, R29, R106, R104 ;  /* 0x0000006a1d687223 */ /* 0x000fc40000000068 */
[----:B------:R-:W-:Y:S02]  /*1e60*/  FFMA R65, R65, R23, R92 ;  /* 0x0000001741417223 */ /* 0x000fe4000000005c */
[----:B------:R-:W-:Y:S02]  /*1e70*/  FFMA R69, R23, R69, R104 ;  /* 0x0000004517457223 */ /* 0x000fe40000000068 */
[C---:B------:R-:W-:Y:S01]  /*1e80*/  FFMA R66, R24.reuse, R66, R65 ;  /* 0x0000004218427223 */ /* 0x040fe20000000041 */
[----:B------:R-:W4:Y:S01]  /*1e90*/  LDS R23, [R0+0x458] ;  /* 0x0004580000177984 */ /* 0x000f220000000800 */
[----:B------:R-:W-:Y:S02]  /*1ea0*/  FFMA R70, R24, R70, R69 ;  /* 0x0000004618467223 */ /* 0x000fe40000000045 */
[----:B------:R-:W-:Y:S02]  /*1eb0*/  FFMA R67, R67, R25, R66 ;  /* 0x0000001943437223 */ /* 0x000fe40000000042 */
[----:B------:R-:W-:-:S02]  /*1ec0*/  FFMA R71, R25, R71, R70 ;  /* 0x0000004719477223 */ /* 0x000fc40000000046 */
[C---:B--2---:R-:W-:Y:S02]  /*1ed0*/  FFMA R74, R26.reuse, R74, R67 ;  /* 0x0000004a1a4a7223 */ /* 0x044fe40000000043 */
[----:B------:R-:W-:Y:S02]  /*1ee0*/  FFMA R10, R26, R10, R71 ;  /* 0x0000000a1a0a7223 */ /* 0x000fe40000000047 */
[-C--:B------:R-:W-:Y:S02]  /*1ef0*/  FFMA R75, R75, R27.reuse, R74 ;  /* 0x0000001b4b4b7223 */ /* 0x080fe4000000004a */
[----:B------:R-:W-:Y:S02]  /*1f00*/  FFMA R10, R11, R27, R10 ;  /* 0x0000001b0b0a7223 */ /* 0x000fe4000000000a */
[C---:B---3--:R-:W-:Y:S02]  /*1f10*/  FFMA R120, R13.reuse, R120, R75 ;  /* 0x000000780d787223 */ /* 0x048fe4000000004b */
[----:B------:R-:W-:-:S02]  /*1f20*/  FFMA R10, R13, R12, R10 ;  /* 0x0000000c0d0a7223 */ /* 0x000fc4000000000a */
[-C--:B------:R-:W-:Y:S02]  /*1f30*/  FFMA R7, R7, R19.reuse, R120 ;  /* 0x0000001307077223 */ /* 0x080fe40000000078 */
[----:B------:R-:W-:Y:S02]  /*1f40*/  FFMA R103, R103, R19, R10 ;  /* 0x0000001367677223 */ /* 0x000fe4000000000a */
[C---:B0-----:R-:W-:Y:S02]  /*1f50*/  FFMA R16, R4.reuse, R16, R7 ;  /* 0x0000001004107223 */ /* 0x041fe40000000007 */
[----:B------:R-:W-:Y:S02]  /*1f60*/  FFMA R20, R4, R20, R103 ;  /* 0x0000001404147223 */ /* 0x000fe40000000067 */
[-C--:B------:R-:W-:Y:S02]  /*1f70*/  FFMA R17, R17, R5.reuse, R16 ;  /* 0x0000000511117223 */ /* 0x080fe40000000010 */
[----:B------:R-:W-:-:S02]  /*1f80*/  FFMA R21, R21, R5, R20 ;  /* 0x0000000515157223 */ /* 0x000fc40000000014 */
[C---:B-1----:R-:W-:Y:S02]  /*1f90*/  FFMA R32, R8.reuse, R32, R17 ;  /* 0x0000002008207223 */ /* 0x042fe40000000011 */
[----:B------:R-:W-:Y:S02]  /*1fa0*/  FFMA R36, R8, R36, R21 ;  /* 0x0000002408247223 */ /* 0x000fe40000000015 */
[----:B------:R-:W-:Y:S02]  /*1fb0*/  FFMA R33, R33, R9, R32 ;  /* 0x0000000921217223 */ /* 0x000fe40000000020 */
[----:B------:R-:W-:Y:S02]  /*1fc0*/  FFMA R36, R9, R37, R36 ;  /* 0x0000002509247223 */ /* 0x000fe40000000024 */
[C---:B----4-:R-:W-:Y:S02]  /*1fd0*/  FFMA R34, R23.reuse, R34, R33 ;  /* 0x0000002217227223 */ /* 0x050fe40000000021 */
[----:B------:R-:W-:-:S02]  /*1fe0*/  FFMA R36, R23, R38, R36 ;  /* 0x0000002617247223 */ /* 0x000fc40000000024 */
[----:B------:R-:W-:Y:S02]  /*1ff0*/  FFMA R97, R97, R3, R34 ;  /* 0x0000000361617223 */ /* 0x000fe40000000022 */
[----:B------:R-:W-:Y:S02]  /*2000*/  FFMA R109, R3, R109, R36 ;  /* 0x0000006d036d7223 */ /* 0x000fe40000000024 */
[C---:B------:R-:W-:Y:S02]  /*2010*/  FFMA R98, R14.reuse, R98, R97 ;  /* 0x000000620e627223 */ /* 0x040fe40000000061 */
[----:B------:R-:W-:Y:S02]  /*2020*/  FFMA R110, R14, R110, R109 ;  /* 0x0000006e0e6e7223 */ /* 0x000fe4000000006d */
[----:B------:R-:W-:Y:S02]  /*2030*/  FFMA R99, R99, R15, R98 ;  /* 0x0000000f63637223 */ /* 0x000fe40000000062 */
[----:B------:R-:W-:Y:S01]  /*2040*/  FFMA R111, R15, R111, R110 ;  /* 0x0000006f0f6f7223 */ /* 0x000fe2000000006e */
[----:B------:R-:W-:Y:S01]  /*2050*/  @!P6 CALL.REL.NOINC `(.L_x_2) ;  /* 0x000000100000e944 */ /* 0x000fe20003c00000 */
[----:B------:R-:W-:Y:S05]  /*2060*/  BRA `(.L_x_3) ;  /* 0xffffead000007947 */ /* 0x000fea000383ffff */
.L_x_2:
[----:B------:R-:W0:Y:S01]  /*2070*/  S2R R3, SR_CTAID.X ;  /* 0x0000000000037919 */ /* 0x000e220000002500 */
[----:B------:R-:W-:-:S05]  /*2080*/  MOV R2, RZ ;  /* 0x000000ff00027202 */ /* 0x000fca0000000f00 */
[----:B0-----:R-:W-:Y:S01]  /*2090*/  IMAD.HI R0, R3, -0x6db6db6d, R2 ;  /* 0x9249249303007827 */ /* 0x001fe200078e0202 */
[----:B------:R-:W-:-:S04]  /*20a0*/  MOV R2, 0x4 ;  /* 0x0000000400027802 */ /* 0x000fc80000000f00 */
[----:B------:R-:W-:-:S04]  /*20b0*/  SHF.R.U32.HI R5, RZ, 0x1f, R0 ;  /* 0x0000001fff057819 */ /* 0x000fc80000011600 */
[----:B------:R-:W-:-:S05]  /*20c0*/  LEA.HI.SX32 R5, R0, R5, 0x1e ;  /* 0x0000000500057211 */ /* 0x000fca00078ff2ff */
[----:B------:R-:W-:-:S04]  /*20d0*/  IMAD R3, R5, -0x7, R3 ;  /* 0xfffffff905037824 */ /* 0x000fc800078e0203 */
[----:B------:R-:W-:-:S04]  /*20e0*/  IMAD R142, R142, 0x62, R3 ;  /* 0x000000628e8e7824 */ /* 0x000fc800078e0203 */
[----:B------:R-:W-:-:S04]  /*20f0*/  IMAD R3, R5, 0x310, R142 ;  /* 0x0000031005037824 */ /* 0x000fc800078e028e */
[----:B------:R-:W-:-:S04]  /*2100*/  IMAD R3, R140, 0x7, R3 ;  /* 0x000000078c037824 */ /* 0x000fc800078e0203 */
[----:B------:R-:W-:-:S05]  /*2110*/  IMAD.WIDE R2, R3, R2, c[0x0][0x170] ;  /* 0x00005c0003027625 */ /* 0x000fca00078e0202 */
[----:B------:R-:W-:Y:S04]  /*2120*/  STG.E [R2.64], R99 ;  /* 0x0000006302007986 */ /* 0x000fe8000c101904 */
[----:B------:R-:W-:Y:S01]  /*2130*/  STG.E [R2.64+0xc4], R111 ;  /* 0x0000c46f02007986 */ /* 0x000fe2000c101904 */
[----:B------:R-:W-:Y:S05]  /*2140*/  EXIT ;  /* 0x000000000000794d */ /* 0x000fea0003800000 */
.L_x_4:
[----:B------:R-:W-:-:S00]  /*2150*/  BRA `(.L_x_4) ;  /* 0xfffffff000007947 */ /* 0x000fc0000383ffff */
[----:B------:R-:W-:-:S00]  /*2160*/  NOP ;  /* 0x0000000000007918 */ /* 0x000fc00000000000 */
        /* <DEDUP_REMOVED lines=9> */
.L_x_5:


//--------------------- .nv.shared.candidate0     --------------------------
	.section	.nv.shared.candidate0,"aw",@nobits
	.align	4
.nv.shared.candidate0:
	.zero		6048
